	.target	sm_100a

	.elftype	@"ET_EXEC"


//--------------------- .note.nv.tkinfo           --------------------------
	.section	.note.nv.tkinfo,"",@"SHT_NOTE"
	.sectionflags	@"SHF_NOTE_NV_TKINFO"
	.tkinfo
        /*0018*/ 	.word	0x00000002
        /*0030*/ 	.string	""
        /*0030*/ 	.string	"ptxas"
        /*0030*/ 	.string	"Cuda compilation tools, release 13.0, V13.0.88"
        /*0030*/ 	.string	"Build cuda_13.0.r13.0/compiler.36424714_0"
        /*0030*/ 	.string	"-arch sm_100a -m 64 "



//--------------------- .note.nv.cuinfo           --------------------------
	.section	.note.nv.cuinfo,"",@"SHT_NOTE"
	.sectionflags	@"SHF_NOTE_NV_CUINFO"
        /*0018*/ 	.short	0x0002
        /*001a*/ 	.short	0x0064
        /*001c*/ 	.short	0x0082
	.zero		2


//--------------------- .nv.info                  --------------------------
	.section	.nv.info,"",@"SHT_CUDA_INFO"
	.align	4


	//----- nvinfo : EIATTR_REGCOUNT
	.align		4
        /*0000*/ 	.byte	0x04, 0x2f
        /*0002*/ 	.short	(.L_19 - .L_18)
	.align		4
.L_18:
        /*0004*/ 	.word	index@(_ZN7cutlass13device_kernelINS_4gemm6kernel13GemmUniversalIN4cute5tupleIJiiiiEEENS1_10collective13CollectiveMmaINS1_35MainloopSm100TmaUmmaWarpSpecializedILi34ELi2ELi4ENS5_IJNS4_1CILi1EEESB_SB_EEEEENS5_IJNSA_ILi128EEENSA_ILi64EEENSA_ILi32EEEEEENS_12float_e4m3_tENS5_IJSB_llEEESI_NS5_IJlSB_lEEENS4_8TiledMMAINS4_8MMA_AtomIJNS4_10MMA_TraitsINS4_19SM100_MMA_F8F6F4_SSEJSI_SI_fSE_SF_NS4_17integral_constantINS4_4UMMA5MajorELSR_1EEENSP_ISR_LSR_0EEENSP_INSQ_7ScaleInELSU_0EEESV_EEEEEENS4_6LayoutISC_NS5_IJNSA_ILi0EEESZ_SZ_EEEEENS5_IJNS4_10UnderscoreES12_S12_EEEEENS4_13SM90_TMA_LOADENS4_14ComposedLayoutINS4_7SwizzleILi3ELi4ELi3EEENS4_18smem_ptr_flag_bitsILi8EEENSY_INS5_IJSE_NSA_ILi8EEEEEENS5_IJSB_SE_EEEEEEEvNS4_8identityES15_NS16_INS17_ILi1ELi4ELi3EEES1A_NSY_INS5_IJS1B_SG_EEENS5_IJSG_SB_EEEEEEEvS1G_EENS_8epilogue10collective18CollectiveEpilogueINS1N_23Sm100TmaWarpSpecializedILi1ELi1ELi64ELb0ELb0EEEJSH_NS5_IJNSY_ISE_SB_EENSY_ISF_SB_EEEEESI_SK_SI_SK_NS1N_6fusion15FusionCallbacksIS1R_NS1V_17LinearCombinationISI_fSI_fLNS_15FloatRoundStyleE2EEESH_S1U_JEEENS4_5SM1004TMEM4LOAD26SM100_TMEM_LOAD_32dp32b64xES15_NS16_INS17_ILi2ELi4ELi3EEES1A_NSY_INS5_IJS1B_SF_EEENS5_IJSF_SB_EEEEEEENS4_39AutoVectorizingCopyWithAssumedAlignmentILi128EEENS4_14SM90_TMA_STOREES29_S2B_S2B_EEEvvEEEEvNT_6ParamsE)
        /*0008*/ 	.word	0x000000c2


	//----- nvinfo : EIATTR_FRAME_SIZE
	.align		4
.L_19:
        /*000c*/ 	.byte	0x04, 0x11
        /*000e*/ 	.short	(.L_21 - .L_20)
	.align		4
.L_20:
        /*0010*/ 	.word	index@($__internal_2_$__cuda_sm10x_tcgen05_guardrail_trap_unallocated_columns_being_dealloced)
        /*0014*/ 	.word	0x00000000


	//----- nvinfo : EIATTR_FRAME_SIZE
	.align		4
.L_21:
        /*0018*/ 	.byte	0x04, 0x11
        /*001a*/ 	.short	(.L_23 - .L_22)
	.align		4
.L_22:
        /*001c*/ 	.word	index@($__internal_1_$__cuda_sm10x_tcgen05_guardrail_trap_phase_invalid_during_alloc)
        /*0020*/ 	.word	0x00000000


	//----- nvinfo : EIATTR_FRAME_SIZE
	.align		4
.L_23:
        /*0024*/ 	.byte	0x04, 0x11
        /*0026*/ 	.short	(.L_25 - .L_24)
	.align		4
.L_24:
        /*0028*/ 	.word	index@($__internal_0_$__cuda_sm10x_tcgen05_guardrail_trap_col_being_dealloced_not_returned_by_alloc)
        /*002c*/ 	.word	0x00000000


	//----- nvinfo : EIATTR_FRAME_SIZE
	.align		4
.L_25:
        /*0030*/ 	.byte	0x04, 0x11
        /*0032*/ 	.short	(.L_27 - .L_26)
	.align		4
.L_26:
        /*0034*/ 	.word	index@(_ZN7cutlass13device_kernelINS_4gemm6kernel13GemmUniversalIN4cute5tupleIJiiiiEEENS1_10collective13CollectiveMmaINS1_35MainloopSm100TmaUmmaWarpSpecializedILi34ELi2ELi4ENS5_IJNS4_1CILi1EEESB_SB_EEEEENS5_IJNSA_ILi128EEENSA_ILi64EEENSA_ILi32EEEEEENS_12float_e4m3_tENS5_IJSB_llEEESI_NS5_IJlSB_lEEENS4_8TiledMMAINS4_8MMA_AtomIJNS4_10MMA_TraitsINS4_19SM100_MMA_F8F6F4_SSEJSI_SI_fSE_SF_NS4_17integral_constantINS4_4UMMA5MajorELSR_1EEENSP_ISR_LSR_0EEENSP_INSQ_7ScaleInELSU_0EEESV_EEEEEENS4_6LayoutISC_NS5_IJNSA_ILi0EEESZ_SZ_EEEEENS5_IJNS4_10UnderscoreES12_S12_EEEEENS4_13SM90_TMA_LOADENS4_14ComposedLayoutINS4_7SwizzleILi3ELi4ELi3EEENS4_18smem_ptr_flag_bitsILi8EEENSY_INS5_IJSE_NSA_ILi8EEEEEENS5_IJSB_SE_EEEEEEEvNS4_8identityES15_NS16_INS17_ILi1ELi4ELi3EEES1A_NSY_INS5_IJS1B_SG_EEENS5_IJSG_SB_EEEEEEEvS1G_EENS_8epilogue10collective18CollectiveEpilogueINS1N_23Sm100TmaWarpSpecializedILi1ELi1ELi64ELb0ELb0EEEJSH_NS5_IJNSY_ISE_SB_EENSY_ISF_SB_EEEEESI_SK_SI_SK_NS1N_6fusion15FusionCallbacksIS1R_NS1V_17LinearCombinationISI_fSI_fLNS_15FloatRoundStyleE2EEESH_S1U_JEEENS4_5SM1004TMEM4LOAD26SM100_TMEM_LOAD_32dp32b64xES15_NS16_INS17_ILi2ELi4ELi3EEES1A_NSY_INS5_IJS1B_SF_EEENS5_IJSF_SB_EEEEEEENS4_39AutoVectorizingCopyWithAssumedAlignmentILi128EEENS4_14SM90_TMA_STOREES29_S2B_S2B_EEEvvEEEEvNT_6ParamsE)
        /*0038*/ 	.word	0x00000000


	//----- nvinfo : EIATTR_MIN_STACK_SIZE
	.align		4
.L_27:
        /*003c*/ 	.byte	0x04, 0x12
        /*003e*/ 	.short	(.L_29 - .L_28)
	.align		4
.L_28:
        /*0040*/ 	.word	index@(_ZN7cutlass13device_kernelINS_4gemm6kernel13GemmUniversalIN4cute5tupleIJiiiiEEENS1_10collective13CollectiveMmaINS1_35MainloopSm100TmaUmmaWarpSpecializedILi34ELi2ELi4ENS5_IJNS4_1CILi1EEESB_SB_EEEEENS5_IJNSA_ILi128EEENSA_ILi64EEENSA_ILi32EEEEEENS_12float_e4m3_tENS5_IJSB_llEEESI_NS5_IJlSB_lEEENS4_8TiledMMAINS4_8MMA_AtomIJNS4_10MMA_TraitsINS4_19SM100_MMA_F8F6F4_SSEJSI_SI_fSE_SF_NS4_17integral_constantINS4_4UMMA5MajorELSR_1EEENSP_ISR_LSR_0EEENSP_INSQ_7ScaleInELSU_0EEESV_EEEEEENS4_6LayoutISC_NS5_IJNSA_ILi0EEESZ_SZ_EEEEENS5_IJNS4_10UnderscoreES12_S12_EEEEENS4_13SM90_TMA_LOADENS4_14ComposedLayoutINS4_7SwizzleILi3ELi4ELi3EEENS4_18smem_ptr_flag_bitsILi8EEENSY_INS5_IJSE_NSA_ILi8EEEEEENS5_IJSB_SE_EEEEEEEvNS4_8identityES15_NS16_INS17_ILi1ELi4ELi3EEES1A_NSY_INS5_IJS1B_SG_EEENS5_IJSG_SB_EEEEEEEvS1G_EENS_8epilogue10collective18CollectiveEpilogueINS1N_23Sm100TmaWarpSpecializedILi1ELi1ELi64ELb0ELb0EEEJSH_NS5_IJNSY_ISE_SB_EENSY_ISF_SB_EEEEESI_SK_SI_SK_NS1N_6fusion15FusionCallbacksIS1R_NS1V_17LinearCombinationISI_fSI_fLNS_15FloatRoundStyleE2EEESH_S1U_JEEENS4_5SM1004TMEM4LOAD26SM100_TMEM_LOAD_32dp32b64xES15_NS16_INS17_ILi2ELi4ELi3EEES1A_NSY_INS5_IJS1B_SF_EEENS5_IJSF_SB_EEEEEEENS4_39AutoVectorizingCopyWithAssumedAlignmentILi128EEENS4_14SM90_TMA_STOREES29_S2B_S2B_EEEvvEEEEvNT_6ParamsE)
        /*0044*/ 	.word	0x00000000
.L_29:


//--------------------- .nv.compat                --------------------------
	.section	.nv.compat,"",@"SHT_CUDA_COMPAT_INFO"
	.align	4
        /*0000*/ 	.byte	0x02, 0x09, 0x01, 0x00, 0x02, 0x02, 0x02, 0x00, 0x02, 0x05, 0x05, 0x00, 0x03, 0x07, 0x01, 0x01
        /*0010*/ 	.byte	0x02, 0x03, 0x01, 0x00, 0x02, 0x06, 0x01, 0x00, 0x04, 0x0b, 0x08, 0x00, 0x09, 0x00, 0x00, 0x00
        /*0020*/ 	.byte	0x00, 0x00, 0x00, 0x00


//--------------------- .nv.info._ZN7cutlass13device_kernelINS_4gemm6kernel13GemmUniversalIN4cute5tupleIJiiiiEEENS1_10collective13CollectiveMmaINS1_35MainloopSm100TmaUmmaWarpSpecializedILi34ELi2ELi4ENS5_IJNS4_1CILi1EEESB_SB_EEEEENS5_IJNSA_ILi128EEENSA_ILi64EEENSA_ILi32EEEEEENS_12float_e4m3_tENS5_IJSB_llEEESI_NS5_IJlSB_lEEENS4_8TiledMMAINS4_8MMA_AtomIJNS4_10MMA_TraitsINS4_19SM100_MMA_F8F6F4_SSEJSI_SI_fSE_SF_NS4_17integral_constantINS4_4UMMA5MajorELSR_1EEENSP_ISR_LSR_0EEENSP_INSQ_7ScaleInELSU_0EEESV_EEEEEENS4_6LayoutISC_NS5_IJNSA_ILi0EEESZ_SZ_EEEEENS5_IJNS4_10UnderscoreES12_S12_EEEEENS4_13SM90_TMA_LOADENS4_14ComposedLayoutINS4_7SwizzleILi3ELi4ELi3EEENS4_18smem_ptr_flag_bitsILi8EEENSY_INS5_IJSE_NSA_ILi8EEEEEENS5_IJSB_SE_EEEEEEEvNS4_8identityES15_NS16_INS17_ILi1ELi4ELi3EEES1A_NSY_INS5_IJS1B_SG_EEENS5_IJSG_SB_EEEEEEEvS1G_EENS_8epilogue10collective18CollectiveEpilogueINS1N_23Sm100TmaWarpSpecializedILi1ELi1ELi64ELb0ELb0EEEJSH_NS5_IJNSY_ISE_SB_EENSY_ISF_SB_EEEEESI_SK_SI_SK_NS1N_6fusion15FusionCallbacksIS1R_NS1V_17LinearCombinationISI_fSI_fLNS_15FloatRoundStyleE2EEESH_S1U_JEEENS4_5SM1004TMEM4LOAD26SM100_TMEM_LOAD_32dp32b64xES15_NS16_INS17_ILi2ELi4ELi3EEES1A_NSY_INS5_IJS1B_SF_EEENS5_IJSF_SB_EEEEEEENS4_39AutoVectorizingCopyWithAssumedAlignmentILi128EEENS4_14SM90_TMA_STOREES29_S2B_S2B_EEEvvEEEEvNT_6ParamsE --------------------------
	.section	.nv.info._ZN7cutlass13device_kernelINS_4gemm6kernel13GemmUniversalIN4cute5tupleIJiiiiEEENS1_10collective13CollectiveMmaINS1_35MainloopSm100TmaUmmaWarpSpecializedILi34ELi2ELi4ENS5_IJNS4_1CILi1EEESB_SB_EEEEENS5_IJNSA_ILi128EEENSA_ILi64EEENSA_ILi32EEEEEENS_12float_e4m3_tENS5_IJSB_llEEESI_NS5_IJlSB_lEEENS4_8TiledMMAINS4_8MMA_AtomIJNS4_10MMA_TraitsINS4_19SM100_MMA_F8F6F4_SSEJSI_SI_fSE_SF_NS4_17integral_constantINS4_4UMMA5MajorELSR_1EEENSP_ISR_LSR_0EEENSP_INSQ_7ScaleInELSU_0EEESV_EEEEEENS4_6LayoutISC_NS5_IJNSA_ILi0EEESZ_SZ_EEEEENS5_IJNS4_10UnderscoreES12_S12_EEEEENS4_13SM90_TMA_LOADENS4_14ComposedLayoutINS4_7SwizzleILi3ELi4ELi3EEENS4_18smem_ptr_flag_bitsILi8EEENSY_INS5_IJSE_NSA_ILi8EEEEEENS5_IJSB_SE_EEEEEEEvNS4_8identityES15_NS16_INS17_ILi1ELi4ELi3EEES1A_NSY_INS5_IJS1B_SG_EEENS5_IJSG_SB_EEEEEEEvS1G_EENS_8epilogue10collective18CollectiveEpilogueINS1N_23Sm100TmaWarpSpecializedILi1ELi1ELi64ELb0ELb0EEEJSH_NS5_IJNSY_ISE_SB_EENSY_ISF_SB_EEEEESI_SK_SI_SK_NS1N_6fusion15FusionCallbacksIS1R_NS1V_17LinearCombinationISI_fSI_fLNS_15FloatRoundStyleE2EEESH_S1U_JEEENS4_5SM1004TMEM4LOAD26SM100_TMEM_LOAD_32dp32b64xES15_NS16_INS17_ILi2ELi4ELi3EEES1A_NSY_INS5_IJS1B_SF_EEENS5_IJSF_SB_EEEEEEENS4_39AutoVectorizingCopyWithAssumedAlignmentILi128EEENS4_14SM90_TMA_STOREES29_S2B_S2B_EEEvvEEEEvNT_6ParamsE,"",@"SHT_CUDA_INFO"
	.sectionflags	@""
	.align	4


	//----- nvinfo : EIATTR_CUDA_API_VERSION
	.align		4
        /*0000*/ 	.byte	0x04, 0x37
        /*0002*/ 	.short	(.L_31 - .L_30)
.L_30:
        /*0004*/ 	.word	0x00000082


	//----- nvinfo : EIATTR_KPARAM_INFO
	.align		4
.L_31:
        /*0008*/ 	.byte	0x04, 0x17
        /*000a*/ 	.short	(.L_33 - .L_32)
.L_32:
        /*000c*/ 	.word	0x00000000
        /*0010*/ 	.short	0x0000
        /*0012*/ 	.short	0x0000
        /*0014*/ 	.byte	0x00, 0xf0, 0x01, 0x20


	//----- nvinfo : EIATTR_AT_ENTRY_FRAGMENTS
	.align		4
.L_33:
        /*0018*/ 	.byte	0x04, 0x4f
        /*001a*/ 	.short	(.L_35 - .L_34)


	//   ....[0]....
.L_34:
        /*001c*/ 	.word	0x00000006


	//----- nvinfo : EIATTR_RESERVED_SMEM_USED
	.align		4
.L_35:
        /*0020*/ 	.byte	0x01, 0x41
	.zero		2


	//----- nvinfo : EIATTR_SPARSE_MMA_MASK
	.align		4
        /*0024*/ 	.byte	0x03, 0x50
        /*0026*/ 	.short	0x0000


	//----- nvinfo : EIATTR_TCGEN05_1CTA_USED
	.align		4
        /*0028*/ 	.byte	0x01, 0x51
	.zero		2


	//----- nvinfo : EIATTR_MAXREG_COUNT
	.align		4
        /*002c*/ 	.byte	0x03, 0x1b
        /*002e*/ 	.short	0x00ff


	//----- nvinfo : EIATTR_NUM_BARRIERS
	.align		4
        /*0030*/ 	.byte	0x02, 0x4c
        /*0032*/ 	.byte	0x07
	.zero		1


	//----- nvinfo : EIATTR_EXTERNS
	.align		4
        /*0034*/ 	.byte	0x04, 0x0f
        /*0036*/ 	.short	(.L_37 - .L_36)


	//   ....[0]....
	.align		4
.L_36:
        /*0038*/ 	.word	index@(__assertfail)


	//----- nvinfo : EIATTR_MERCURY_ISA_VERSION
	.align		4
.L_37:
        /*003c*/ 	.byte	0x03, 0x5f
        /*003e*/ 	.short	0x0101


	//----- nvinfo : EIATTR_INT_WARP_WIDE_INSTR_OFFSETS
	.align		4
        /*0040*/ 	.byte	0x04, 0x31
        /*0042*/ 	.short	(.L_39 - .L_38)


	//   ....[0]....
.L_38:
        /*0044*/ 	.word	0x00002170


	//   ....[1]....
        /*0048*/ 	.word	0x00004b50


	//   ....[2]....
        /*004c*/ 	.word	0x00004b70


	//   ....[3]....
        /*0050*/ 	.word	0x00004ba0


	//   ....[4]....
        /*0054*/ 	.word	0x000055b0


	//   ....[5]....
        /*0058*/ 	.word	0x000056a0


	//----- nvinfo : EIATTR_COOP_GROUP_MASK_REGIDS
	.align		4
.L_39:
        /*005c*/ 	.byte	0x04, 0x29
        /*005e*/ 	.short	(.L_41 - .L_40)


	//   ....[0]....
.L_40:
        /*0060*/ 	.word	0xffffffff


	//   ....[1]....
        /*0064*/ 	.word	0xffffffff


	//   ....[2]....
        /*0068*/ 	.word	0xffffffff


	//   ....[3]....
        /*006c*/ 	.word	0xffffffff


	//   ....[4]....
        /*0070*/ 	.word	0xffffffff


	//   ....[5]....
        /*0074*/ 	.word	0xffffffff


	//   ....[6]....
        /*0078*/ 	.word	0xffffffff


	//   ....[7]....
        /*007c*/ 	.word	0xffffffff


	//   ....[8]....
        /*0080*/ 	.word	0xffffffff


	//   ....[9]....
        /*0084*/ 	.word	0xffffffff


	//   ....[10]....
        /*0088*/ 	.word	0xffffffff


	//   ....[11]....
        /*008c*/ 	.word	0xffffffff


	//   ....[12]....
        /*0090*/ 	.word	0xffffffff


	//----- nvinfo : EIATTR_COOP_GROUP_INSTR_OFFSETS
	.align		4
.L_41:
        /*0094*/ 	.byte	0x04, 0x28
        /*0096*/ 	.short	(.L_43 - .L_42)


	//   ....[0]....
.L_42:
        /*0098*/ 	.word	0x00000090


	//   ....[1]....
        /*009c*/ 	.word	0x000004d0


	//   ....[2]....
        /*00a0*/ 	.word	0x00000a30


	//   ....[3]....
        /*00a4*/ 	.word	0x00000b70


	//   ....[4]....
        /*00a8*/ 	.word	0x00000c70


	//   ....[5]....
        /*00ac*/ 	.word	0x00000de0


	//   ....[6]....
        /*00b0*/ 	.word	0x00000f80


	//   ....[7]....
        /*00b4*/ 	.word	0x00002050


	//   ....[8]....
        /*00b8*/ 	.word	0x00003f10


	//   ....[9]....
        /*00bc*/ 	.word	0x00004120


	//   ....[10]....
        /*00c0*/ 	.word	0x00004150


	//   ....[11]....
        /*00c4*/ 	.word	0x00004a30


	//   ....[12]....
        /*00c8*/ 	.word	0x00004c60


	//----- nvinfo : EIATTR_VRC_CTA_INIT_COUNT
	.align		4
.L_43:
        /*00cc*/ 	.byte	0x02, 0x4a
        /*00ce*/ 	.byte	0x80
	.zero		1


	//----- nvinfo : EIATTR_SYSCALL_OFFSETS
	.align		4
        /*00d0*/ 	.byte	0x04, 0x46
        /*00d2*/ 	.short	(.L_45 - .L_44)


	//   ....[0]....
.L_44:
        /*00d4*/ 	.word	0x00006090


	//   ....[1]....
        /*00d8*/ 	.word	0x000061d0


	//   ....[2]....
        /*00dc*/ 	.word	0x00006970


	//----- nvinfo : EIATTR_MBARRIER_INSTR_OFFSETS
	.align		4
.L_45:
        /*00e0*/ 	.byte	0x04, 0x39
        /*00e2*/ 	.short	(.L_47 - .L_46)


	//   ....[0]....
.L_46:
        /*00e4*/ 	.word	0x000005d0
        /*00e8*/ 	.word	0x000000ff
        /*00ec*/ 	.word	0x00000000
        /*00f0*/ 	.short	0x0100
        /*00f2*/ 	.byte	0x05
	.zero		1


	//   ....[1]....
        /*00f4*/ 	.word	0x000005e0
        /*00f8*/ 	.word	0x000000ff
        /*00fc*/ 	.word	0x00000110
        /*0100*/ 	.short	0x0100
        /*0102*/ 	.byte	0x05
	.zero		1


	//   ....[2]....
        /*0104*/ 	.word	0x000005f0
        /*0108*/ 	.word	0x000000ff
        /*010c*/ 	.word	0x00000008
        /*0110*/ 	.short	0x0100
        /*0112*/ 	.byte	0x05
	.zero		1


	//   ....[3]....
        /*0114*/ 	.word	0x00000600
        /*0118*/ 	.word	0x000000ff
        /*011c*/ 	.word	0x00000118
        /*0120*/ 	.short	0x0100
        /*0122*/ 	.byte	0x05
	.zero		1


	//   ....[4]....
        /*0124*/ 	.word	0x00000610
        /*0128*/ 	.word	0x000000ff
        /*012c*/ 	.word	0x00000010
        /*0130*/ 	.short	0x0100
        /*0132*/ 	.byte	0x05
	.zero		1


	//   ....[5]....
        /*0134*/ 	.word	0x00000620
        /*0138*/ 	.word	0x000000ff
        /*013c*/ 	.word	0x00000120
        /*0140*/ 	.short	0x0100
        /*0142*/ 	.byte	0x05
	.zero		1


	//   ....[6]....
        /*0144*/ 	.word	0x00000630
        /*0148*/ 	.word	0x000000ff
        /*014c*/ 	.word	0x00000018
        /*0150*/ 	.short	0x0100
        /*0152*/ 	.byte	0x05
	.zero		1


	//   ....[7]....
        /*0154*/ 	.word	0x00000640
        /*0158*/ 	.word	0x000000ff
        /*015c*/ 	.word	0x00000128
        /*0160*/ 	.short	0x0100
        /*0162*/ 	.byte	0x05
	.zero		1


	//   ....[8]....
        /*0164*/ 	.word	0x00000650
        /*0168*/ 	.word	0x000000ff
        /*016c*/ 	.word	0x00000020
        /*0170*/ 	.short	0x0100
        /*0172*/ 	.byte	0x05
	.zero		1


	//   ....[9]....
        /*0174*/ 	.word	0x00000660
        /*0178*/ 	.word	0x000000ff
        /*017c*/ 	.word	0x00000130
        /*0180*/ 	.short	0x0100
        /*0182*/ 	.byte	0x05
	.zero		1


	//   ....[10]....
        /*0184*/ 	.word	0x00000670
        /*0188*/ 	.word	0x000000ff
        /*018c*/ 	.word	0x00000028
        /*0190*/ 	.short	0x0100
        /*0192*/ 	.byte	0x05
	.zero		1


	//   ....[11]....
        /*0194*/ 	.word	0x00000680
        /*0198*/ 	.word	0x000000ff
        /*019c*/ 	.word	0x00000138
        /*01a0*/ 	.short	0x0100
        /*01a2*/ 	.byte	0x05
	.zero		1


	//   ....[12]....
        /*01a4*/ 	.word	0x00000690
        /*01a8*/ 	.word	0x000000ff
        /*01ac*/ 	.word	0x00000030
        /*01b0*/ 	.short	0x0100
        /*01b2*/ 	.byte	0x05
	.zero		1


	//   ....[13]....
        /*01b4*/ 	.word	0x000006a0
        /*01b8*/ 	.word	0x000000ff
        /*01bc*/ 	.word	0x00000140
        /*01c0*/ 	.short	0x0100
        /*01c2*/ 	.byte	0x05
	.zero		1


	//   ....[14]....
        /*01c4*/ 	.word	0x000006b0
        /*01c8*/ 	.word	0x000000ff
        /*01cc*/ 	.word	0x00000038
        /*01d0*/ 	.short	0x0100
        /*01d2*/ 	.byte	0x05
	.zero		1


	//   ....[15]....
        /*01d4*/ 	.word	0x000006c0
        /*01d8*/ 	.word	0x000000ff
        /*01dc*/ 	.word	0x00000148
        /*01e0*/ 	.short	0x0100
        /*01e2*/ 	.byte	0x05
	.zero		1


	//   ....[16]....
        /*01e4*/ 	.word	0x000006d0
        /*01e8*/ 	.word	0x000000ff
        /*01ec*/ 	.word	0x00000040
        /*01f0*/ 	.short	0x0100
        /*01f2*/ 	.byte	0x05
	.zero		1


	//   ....[17]....
        /*01f4*/ 	.word	0x000006e0
        /*01f8*/ 	.word	0x000000ff
        /*01fc*/ 	.word	0x00000150
        /*0200*/ 	.short	0x0100
        /*0202*/ 	.byte	0x05
	.zero		1


	//   ....[18]....
        /*0204*/ 	.word	0x000006f0
        /*0208*/ 	.word	0x000000ff
        /*020c*/ 	.word	0x00000048
        /*0210*/ 	.short	0x0100
        /*0212*/ 	.byte	0x05
	.zero		1


	//   ....[19]....
        /*0214*/ 	.word	0x00000700
        /*0218*/ 	.word	0x000000ff
        /*021c*/ 	.word	0x00000158
        /*0220*/ 	.short	0x0100
        /*0222*/ 	.byte	0x05
	.zero		1


	//   ....[20]....
        /*0224*/ 	.word	0x00000710
        /*0228*/ 	.word	0x000000ff
        /*022c*/ 	.word	0x00000050
        /*0230*/ 	.short	0x0100
        /*0232*/ 	.byte	0x05
	.zero		1


	//   ....[21]....
        /*0234*/ 	.word	0x00000720
        /*0238*/ 	.word	0x000000ff
        /*023c*/ 	.word	0x00000160
        /*0240*/ 	.short	0x0100
        /*0242*/ 	.byte	0x05
	.zero		1


	//   ....[22]....
        /*0244*/ 	.word	0x00000730
        /*0248*/ 	.word	0x000000ff
        /*024c*/ 	.word	0x00000058
        /*0250*/ 	.short	0x0100
        /*0252*/ 	.byte	0x05
	.zero		1


	//   ....[23]....
        /*0254*/ 	.word	0x00000740
        /*0258*/ 	.word	0x000000ff
        /*025c*/ 	.word	0x00000168
        /*0260*/ 	.short	0x0100
        /*0262*/ 	.byte	0x05
	.zero		1


	//   ....[24]....
        /*0264*/ 	.word	0x00000750
        /*0268*/ 	.word	0x000000ff
        /*026c*/ 	.word	0x00000060
        /*0270*/ 	.short	0x0100
        /*0272*/ 	.byte	0x05
	.zero		1


	//   ....[25]....
        /*0274*/ 	.word	0x00000760
        /*0278*/ 	.word	0x000000ff
        /*027c*/ 	.word	0x00000170
        /*0280*/ 	.short	0x0100
        /*0282*/ 	.byte	0x05
	.zero		1


	//   ....[26]....
        /*0284*/ 	.word	0x00000770
        /*0288*/ 	.word	0x000000ff
        /*028c*/ 	.word	0x00000068
        /*0290*/ 	.short	0x0100
        /*0292*/ 	.byte	0x05
	.zero		1


	//   ....[27]....
        /*0294*/ 	.word	0x00000780
        /*0298*/ 	.word	0x000000ff
        /*029c*/ 	.word	0x00000178
        /*02a0*/ 	.short	0x0100
        /*02a2*/ 	.byte	0x05
	.zero		1


	//   ....[28]....
        /*02a4*/ 	.word	0x00000790
        /*02a8*/ 	.word	0x000000ff
        /*02ac*/ 	.word	0x00000070
        /*02b0*/ 	.short	0x0100
        /*02b2*/ 	.byte	0x05
	.zero		1


	//   ....[29]....
        /*02b4*/ 	.word	0x000007a0
        /*02b8*/ 	.word	0x000000ff
        /*02bc*/ 	.word	0x00000180
        /*02c0*/ 	.short	0x0100
        /*02c2*/ 	.byte	0x05
	.zero		1


	//   ....[30]....
        /*02c4*/ 	.word	0x000007b0
        /*02c8*/ 	.word	0x000000ff
        /*02cc*/ 	.word	0x00000078
        /*02d0*/ 	.short	0x0100
        /*02d2*/ 	.byte	0x05
	.zero		1


	//   ....[31]....
        /*02d4*/ 	.word	0x000007c0
        /*02d8*/ 	.word	0x000000ff
        /*02dc*/ 	.word	0x00000188
        /*02e0*/ 	.short	0x0100
        /*02e2*/ 	.byte	0x05
	.zero		1


	//   ....[32]....
        /*02e4*/ 	.word	0x000007d0
        /*02e8*/ 	.word	0x000000ff
        /*02ec*/ 	.word	0x00000080
        /*02f0*/ 	.short	0x0100
        /*02f2*/ 	.byte	0x05
	.zero		1


	//   ....[33]....
        /*02f4*/ 	.word	0x000007e0
        /*02f8*/ 	.word	0x000000ff
        /*02fc*/ 	.word	0x00000190
        /*0300*/ 	.short	0x0100
        /*0302*/ 	.byte	0x05
	.zero		1


	//   ....[34]....
        /*0304*/ 	.word	0x000007f0
        /*0308*/ 	.word	0x000000ff
        /*030c*/ 	.word	0x00000088
        /*0310*/ 	.short	0x0100
        /*0312*/ 	.byte	0x05
	.zero		1


	//   ....[35]....
        /*0314*/ 	.word	0x00000800
        /*0318*/ 	.word	0x000000ff
        /*031c*/ 	.word	0x00000198
        /*0320*/ 	.short	0x0100
        /*0322*/ 	.byte	0x05
	.zero		1


	//   ....[36]....
        /*0324*/ 	.word	0x00000810
        /*0328*/ 	.word	0x000000ff
        /*032c*/ 	.word	0x00000090
        /*0330*/ 	.short	0x0100
        /*0332*/ 	.byte	0x05
	.zero		1


	//   ....[37]....
        /*0334*/ 	.word	0x00000820
        /*0338*/ 	.word	0x000000ff
        /*033c*/ 	.word	0x000001a0
        /*0340*/ 	.short	0x0100
        /*0342*/ 	.byte	0x05
	.zero		1


	//   ....[38]....
        /*0344*/ 	.word	0x00000830
        /*0348*/ 	.word	0x000000ff
        /*034c*/ 	.word	0x00000098
        /*0350*/ 	.short	0x0100
        /*0352*/ 	.byte	0x05
	.zero		1


	//   ....[39]....
        /*0354*/ 	.word	0x00000840
        /*0358*/ 	.word	0x000000ff
        /*035c*/ 	.word	0x000001a8
        /*0360*/ 	.short	0x0100
        /*0362*/ 	.byte	0x05
	.zero		1


	//   ....[40]....
        /*0364*/ 	.word	0x00000850
        /*0368*/ 	.word	0x000000ff
        /*036c*/ 	.word	0x000000a0
        /*0370*/ 	.short	0x0100
        /*0372*/ 	.byte	0x05
	.zero		1


	//   ....[41]....
        /*0374*/ 	.word	0x00000860
        /*0378*/ 	.word	0x000000ff
        /*037c*/ 	.word	0x000001b0
        /*0380*/ 	.short	0x0100
        /*0382*/ 	.byte	0x05
	.zero		1


	//   ....[42]....
        /*0384*/ 	.word	0x00000870
        /*0388*/ 	.word	0x000000ff
        /*038c*/ 	.word	0x000000a8
        /*0390*/ 	.short	0x0100
        /*0392*/ 	.byte	0x05
	.zero		1


	//   ....[43]....
        /*0394*/ 	.word	0x00000880
        /*0398*/ 	.word	0x000000ff
        /*039c*/ 	.word	0x000001b8
        /*03a0*/ 	.short	0x0100
        /*03a2*/ 	.byte	0x05
	.zero		1


	//   ....[44]....
        /*03a4*/ 	.word	0x00000890
        /*03a8*/ 	.word	0x000000ff
        /*03ac*/ 	.word	0x000000b0
        /*03b0*/ 	.short	0x0100
        /*03b2*/ 	.byte	0x05
	.zero		1


	//   ....[45]....
        /*03b4*/ 	.word	0x000008a0
        /*03b8*/ 	.word	0x000000ff
        /*03bc*/ 	.word	0x000001c0
        /*03c0*/ 	.short	0x0100
        /*03c2*/ 	.byte	0x05
	.zero		1


	//   ....[46]....
        /*03c4*/ 	.word	0x000008b0
        /*03c8*/ 	.word	0x000000ff
        /*03cc*/ 	.word	0x000000b8
        /*03d0*/ 	.short	0x0100
        /*03d2*/ 	.byte	0x05
	.zero		1


	//   ....[47]....
        /*03d4*/ 	.word	0x000008c0
        /*03d8*/ 	.word	0x000000ff
        /*03dc*/ 	.word	0x000001c8
        /*03e0*/ 	.short	0x0100
        /*03e2*/ 	.byte	0x05
	.zero		1


	//   ....[48]....
        /*03e4*/ 	.word	0x000008d0
        /*03e8*/ 	.word	0x000000ff
        /*03ec*/ 	.word	0x000000c0
        /*03f0*/ 	.short	0x0100
        /*03f2*/ 	.byte	0x05
	.zero		1


	//   ....[49]....
        /*03f4*/ 	.word	0x000008e0
        /*03f8*/ 	.word	0x000000ff
        /*03fc*/ 	.word	0x000001d0
        /*0400*/ 	.short	0x0100
        /*0402*/ 	.byte	0x05
	.zero		1


	//   ....[50]....
        /*0404*/ 	.word	0x000008f0
        /*0408*/ 	.word	0x000000ff
        /*040c*/ 	.word	0x000000c8
        /*0410*/ 	.short	0x0100
        /*0412*/ 	.byte	0x05
	.zero		1


	//   ....[51]....
        /*0414*/ 	.word	0x00000900
        /*0418*/ 	.word	0x000000ff
        /*041c*/ 	.word	0x000001d8
        /*0420*/ 	.short	0x0100
        /*0422*/ 	.byte	0x05
	.zero		1


	//   ....[52]....
        /*0424*/ 	.word	0x00000910
        /*0428*/ 	.word	0x000000ff
        /*042c*/ 	.word	0x000000d0
        /*0430*/ 	.short	0x0100
        /*0432*/ 	.byte	0x05
	.zero		1


	//   ....[53]....
        /*0434*/ 	.word	0x00000920
        /*0438*/ 	.word	0x000000ff
        /*043c*/ 	.word	0x000001e0
        /*0440*/ 	.short	0x0100
        /*0442*/ 	.byte	0x05
	.zero		1


	//   ....[54]....
        /*0444*/ 	.word	0x00000930
        /*0448*/ 	.word	0x000000ff
        /*044c*/ 	.word	0x000000d8
        /*0450*/ 	.short	0x0100
        /*0452*/ 	.byte	0x05
	.zero		1


	//   ....[55]....
        /*0454*/ 	.word	0x00000940
        /*0458*/ 	.word	0x000000ff
        /*045c*/ 	.word	0x000001e8
        /*0460*/ 	.short	0x0100
        /*0462*/ 	.byte	0x05
	.zero		1


	//   ....[56]....
        /*0464*/ 	.word	0x00000950
        /*0468*/ 	.word	0x000000ff
        /*046c*/ 	.word	0x000000e0
        /*0470*/ 	.short	0x0100
        /*0472*/ 	.byte	0x05
	.zero		1


	//   ....[57]....
        /*0474*/ 	.word	0x00000960
        /*0478*/ 	.word	0x000000ff
        /*047c*/ 	.word	0x000001f0
        /*0480*/ 	.short	0x0100
        /*0482*/ 	.byte	0x05
	.zero		1


	//   ....[58]....
        /*0484*/ 	.word	0x00000970
        /*0488*/ 	.word	0x000000ff
        /*048c*/ 	.word	0x000000e8
        /*0490*/ 	.short	0x0100
        /*0492*/ 	.byte	0x05
	.zero		1


	//   ....[59]....
        /*0494*/ 	.word	0x00000980
        /*0498*/ 	.word	0x000000ff
        /*049c*/ 	.word	0x000001f8
        /*04a0*/ 	.short	0x0100
        /*04a2*/ 	.byte	0x05
	.zero		1


	//   ....[60]....
        /*04a4*/ 	.word	0x00000990
        /*04a8*/ 	.word	0x000000ff
        /*04ac*/ 	.word	0x000000f0
        /*04b0*/ 	.short	0x0100
        /*04b2*/ 	.byte	0x05
	.zero		1


	//   ....[61]....
        /*04b4*/ 	.word	0x000009a0
        /*04b8*/ 	.word	0x000000ff
        /*04bc*/ 	.word	0x00000200
        /*04c0*/ 	.short	0x0100
        /*04c2*/ 	.byte	0x05
	.zero		1


	//   ....[62]....
        /*04c4*/ 	.word	0x000009b0
        /*04c8*/ 	.word	0x000000ff
        /*04cc*/ 	.word	0x000000f8
        /*04d0*/ 	.short	0x0100
        /*04d2*/ 	.byte	0x05
	.zero		1


	//   ....[63]....
        /*04d4*/ 	.word	0x000009c0
        /*04d8*/ 	.word	0x000000ff
        /*04dc*/ 	.word	0x00000208
        /*04e0*/ 	.short	0x0100
        /*04e2*/ 	.byte	0x05
	.zero		1


	//   ....[64]....
        /*04e4*/ 	.word	0x000009d0
        /*04e8*/ 	.word	0x000000ff
        /*04ec*/ 	.word	0x00000100
        /*04f0*/ 	.short	0x0100
        /*04f2*/ 	.byte	0x05
	.zero		1


	//   ....[65]....
        /*04f4*/ 	.word	0x000009e0
        /*04f8*/ 	.word	0x000000ff
        /*04fc*/ 	.word	0x00000210
        /*0500*/ 	.short	0x0100
        /*0502*/ 	.byte	0x05
	.zero		1


	//   ....[66]....
        /*0504*/ 	.word	0x000009f0
        /*0508*/ 	.word	0x000000ff
        /*050c*/ 	.word	0x00000108
        /*0510*/ 	.short	0x0100
        /*0512*/ 	.byte	0x05
	.zero		1


	//   ....[67]....
        /*0514*/ 	.word	0x00000a00
        /*0518*/ 	.word	0x000000ff
        /*051c*/ 	.word	0x00000218
        /*0520*/ 	.short	0x0100
        /*0522*/ 	.byte	0x05
	.zero		1


	//   ....[68]....
        /*0524*/ 	.word	0x00000b40
        /*0528*/ 	.word	0x000000ff
        /*052c*/ 	.word	0x00000220
        /*0530*/ 	.short	0x0100
        /*0532*/ 	.byte	0x06
	.zero		1


	//   ....[69]....
        /*0534*/ 	.word	0x00000b50
        /*0538*/ 	.word	0x000000ff
        /*053c*/ 	.word	0x00000228
        /*0540*/ 	.short	0x0100
        /*0542*/ 	.byte	0x06
	.zero		1


	//   ....[70]....
        /*0544*/ 	.word	0x00000c40
        /*0548*/ 	.word	0x000000ff
        /*054c*/ 	.word	0x00000230
        /*0550*/ 	.short	0x0100
        /*0552*/ 	.byte	0x05
	.zero		1


	//   ....[71]....
        /*0554*/ 	.word	0x00000c50
        /*0558*/ 	.word	0x000000ff
        /*055c*/ 	.word	0x00000238
        /*0560*/ 	.short	0x0100
        /*0562*/ 	.byte	0x05
	.zero		1


	//   ....[72]....
        /*0564*/ 	.word	0x00000d90
        /*0568*/ 	.word	0x000000ff
        /*056c*/ 	.word	0x00000240
        /*0570*/ 	.short	0x0100
        /*0572*/ 	.byte	0x05
	.zero		1


	//   ....[73]....
        /*0574*/ 	.word	0x00000da0
        /*0578*/ 	.word	0x000000ff
        /*057c*/ 	.word	0x00000250
        /*0580*/ 	.short	0x0100
        /*0582*/ 	.byte	0x05
	.zero		1


	//   ....[74]....
        /*0584*/ 	.word	0x00000db0
        /*0588*/ 	.word	0x000000ff
        /*058c*/ 	.word	0x00000248
        /*0590*/ 	.short	0x0100
        /*0592*/ 	.byte	0x05
	.zero		1


	//   ....[75]....
        /*0594*/ 	.word	0x00000dc0
        /*0598*/ 	.word	0x000000ff
        /*059c*/ 	.word	0x00000258
        /*05a0*/ 	.short	0x0100
        /*05a2*/ 	.byte	0x05
	.zero		1


	//   ....[76]....
        /*05a4*/ 	.word	0x00000ef0
        /*05a8*/ 	.word	0x000000ff
        /*05ac*/ 	.word	0x00000260
        /*05b0*/ 	.short	0x0100
        /*05b2*/ 	.byte	0x06
	.zero		1


	//   ....[77]....
        /*05b4*/ 	.word	0x00000f00
        /*05b8*/ 	.word	0x000000ff
        /*05bc*/ 	.word	0x00000280
        /*05c0*/ 	.short	0x0100
        /*05c2*/ 	.byte	0x06
	.zero		1


	//   ....[78]....
        /*05c4*/ 	.word	0x00000f10
        /*05c8*/ 	.word	0x000000ff
        /*05cc*/ 	.word	0x00000268
        /*05d0*/ 	.short	0x0100
        /*05d2*/ 	.byte	0x06
	.zero		1


	//   ....[79]....
        /*05d4*/ 	.word	0x00000f20
        /*05d8*/ 	.word	0x000000ff
        /*05dc*/ 	.word	0x00000288
        /*05e0*/ 	.short	0x0100
        /*05e2*/ 	.byte	0x06
	.zero		1


	//   ....[80]....
        /*05e4*/ 	.word	0x00000f30
        /*05e8*/ 	.word	0x000000ff
        /*05ec*/ 	.word	0x00000270
        /*05f0*/ 	.short	0x0100
        /*05f2*/ 	.byte	0x06
	.zero		1


	//   ....[81]....
        /*05f4*/ 	.word	0x00000f40
        /*05f8*/ 	.word	0x000000ff
        /*05fc*/ 	.word	0x00000290
        /*0600*/ 	.short	0x0100
        /*0602*/ 	.byte	0x06
	.zero		1


	//   ....[82]....
        /*0604*/ 	.word	0x00000f50
        /*0608*/ 	.word	0x000000ff
        /*060c*/ 	.word	0x00000278
        /*0610*/ 	.short	0x0100
        /*0612*/ 	.byte	0x06
	.zero		1


	//   ....[83]....
        /*0614*/ 	.word	0x00000f60
        /*0618*/ 	.word	0x000000ff
        /*061c*/ 	.word	0x00000298
        /*0620*/ 	.short	0x0100
        /*0622*/ 	.byte	0x06
	.zero		1


	//   ....[84]....
        /*0624*/ 	.word	0x00001050
        /*0628*/ 	.word	0x000000ff
        /*062c*/ 	.word	0x000002a0
        /*0630*/ 	.short	0x0100
        /*0632*/ 	.byte	0x05
	.zero		1


	//   ....[85]....
        /*0634*/ 	.word	0x00001060
        /*0638*/ 	.word	0x000000ff
        /*063c*/ 	.word	0x000002b0
        /*0640*/ 	.short	0x0100
        /*0642*/ 	.byte	0x05
	.zero		1


	//   ....[86]....
        /*0644*/ 	.word	0x00001070
        /*0648*/ 	.word	0x000000ff
        /*064c*/ 	.word	0x000002a8
        /*0650*/ 	.short	0x0100
        /*0652*/ 	.byte	0x05
	.zero		1


	//   ....[87]....
        /*0654*/ 	.word	0x00001080
        /*0658*/ 	.word	0x000000ff
        /*065c*/ 	.word	0x000002b8
        /*0660*/ 	.short	0x0100
        /*0662*/ 	.byte	0x05
	.zero		1


	//   ....[88]....
        /*0664*/ 	.word	0x00001950
        /*0668*/ 	.word	0x00000003
        /*066c*/ 	.word	0x000002b0
        /*0670*/ 	.short	0x010a
        /*0672*/ 	.byte	0xff
	.zero		1


	//   ....[89]....
        /*0674*/ 	.word	0x00001980
        /*0678*/ 	.word	0x00000003
        /*067c*/ 	.word	0x000002a0
        /*0680*/ 	.short	0x0101
        /*0682*/ 	.byte	0xff
	.zero		1


	//   ....[90]....
        /*0684*/ 	.word	0x00001a50
        /*0688*/ 	.word	0x000000ff
        /*068c*/ 	.word	0x00000110
        /*0690*/ 	.short	0x010a
        /*0692*/ 	.byte	0x08
	.zero		1


	//   ....[91]....
        /*0694*/ 	.word	0x00001af0
        /*0698*/ 	.word	0x000000ff
        /*069c*/ 	.word	0x00000110
        /*06a0*/ 	.short	0x010a
        /*06a2*/ 	.byte	0x21
	.zero		1


	//   ....[92]....
        /*06a4*/ 	.word	0x00001c40
        /*06a8*/ 	.word	0x000000ff
        /*06ac*/ 	.word	0x00000110
        /*06b0*/ 	.short	0x010a
        /*06b2*/ 	.byte	0x08
	.zero		1


	//   ....[93]....
        /*06b4*/ 	.word	0x00001d50
        /*06b8*/ 	.word	0x000000ff
        /*06bc*/ 	.word	0x00000238
        /*06c0*/ 	.short	0x0101
        /*06c2*/ 	.byte	0x04
	.zero		1


	//   ....[94]....
        /*06c4*/ 	.word	0x00001d70
        /*06c8*/ 	.word	0x000000ff
        /*06cc*/ 	.word	0x00000110
        /*06d0*/ 	.short	0x010a
        /*06d2*/ 	.byte	0x08
	.zero		1


	//   ....[95]....
        /*06d4*/ 	.word	0x00001df0
        /*06d8*/ 	.word	0x000000ff
        /*06dc*/ 	.word	0x00000110
        /*06e0*/ 	.short	0x010a
        /*06e2*/ 	.byte	0x11
	.zero		1


	//   ....[96]....
        /*06e4*/ 	.word	0x00001f40
        /*06e8*/ 	.word	0x000000ff
        /*06ec*/ 	.word	0x00000110
        /*06f0*/ 	.short	0x010a
        /*06f2*/ 	.byte	0x08
	.zero		1


	//   ....[97]....
        /*06f4*/ 	.word	0x00002080
        /*06f8*/ 	.word	0x00000002
        /*06fc*/ 	.word	0x00000240
        /*0700*/ 	.short	0x010a
        /*0702*/ 	.byte	0xff
	.zero		1


	//   ....[98]....
        /*0704*/ 	.word	0x00002140
        /*0708*/ 	.word	0x00000002
        /*070c*/ 	.word	0x00000000
        /*0710*/ 	.short	0x0101
        /*0712*/ 	.byte	0xff
	.zero		1


	//   ....[99]....
        /*0714*/ 	.word	0x000026a0
        /*0718*/ 	.word	0x000000ff
        /*071c*/ 	.word	0x00000000
        /*0720*/ 	.short	0x010a
        /*0722*/ 	.byte	0x05
	.zero		1


	//   ....[100]....
        /*0724*/ 	.word	0x00002730
        /*0728*/ 	.word	0x000000ff
        /*072c*/ 	.word	0x00000000
        /*0730*/ 	.short	0x010a
        /*0732*/ 	.byte	0x05
	.zero		1


	//   ....[101]....
        /*0734*/ 	.word	0x000027c0
        /*0738*/ 	.word	0x000000ff
        /*073c*/ 	.word	0x00000000
        /*0740*/ 	.short	0x010a
        /*0742*/ 	.byte	0x05
	.zero		1


	//   ....[102]....
        /*0744*/ 	.word	0x00002850
        /*0748*/ 	.word	0x000000ff
        /*074c*/ 	.word	0x00000000
        /*0750*/ 	.short	0x010a
        /*0752*/ 	.byte	0x05
	.zero		1


	//   ....[103]....
        /*0754*/ 	.word	0x000028e0
        /*0758*/ 	.word	0x000000ff
        /*075c*/ 	.word	0x00000000
        /*0760*/ 	.short	0x010a
        /*0762*/ 	.byte	0x05
	.zero		1


	//   ....[104]....
        /*0764*/ 	.word	0x00002970
        /*0768*/ 	.word	0x000000ff
        /*076c*/ 	.word	0x00000000
        /*0770*/ 	.short	0x010a
        /*0772*/ 	.byte	0x05
	.zero		1


	//   ....[105]....
        /*0774*/ 	.word	0x00002a00
        /*0778*/ 	.word	0x000000ff
        /*077c*/ 	.word	0x00000000
        /*0780*/ 	.short	0x010a
        /*0782*/ 	.byte	0x05
	.zero		1


	//   ....[106]....
        /*0784*/ 	.word	0x00002a90
        /*0788*/ 	.word	0x000000ff
        /*078c*/ 	.word	0x00000000
        /*0790*/ 	.short	0x010a
        /*0792*/ 	.byte	0x05
	.zero		1


	//   ....[107]....
        /*0794*/ 	.word	0x00002b20
        /*0798*/ 	.word	0x000000ff
        /*079c*/ 	.word	0x00000000
        /*07a0*/ 	.short	0x010a
        /*07a2*/ 	.byte	0x05
	.zero		1


	//   ....[108]....
        /*07a4*/ 	.word	0x00002bb0
        /*07a8*/ 	.word	0x000000ff
        /*07ac*/ 	.word	0x00000000
        /*07b0*/ 	.short	0x010a
        /*07b2*/ 	.byte	0x05
	.zero		1


	//   ....[109]....
        /*07b4*/ 	.word	0x00002c40
        /*07b8*/ 	.word	0x000000ff
        /*07bc*/ 	.word	0x00000000
        /*07c0*/ 	.short	0x010a
        /*07c2*/ 	.byte	0x05
	.zero		1


	//   ....[110]....
        /*07c4*/ 	.word	0x00002cd0
        /*07c8*/ 	.word	0x000000ff
        /*07cc*/ 	.word	0x00000000
        /*07d0*/ 	.short	0x010a
        /*07d2*/ 	.byte	0x05
	.zero		1


	//   ....[111]....
        /*07d4*/ 	.word	0x00002d60
        /*07d8*/ 	.word	0x000000ff
        /*07dc*/ 	.word	0x00000000
        /*07e0*/ 	.short	0x010a
        /*07e2*/ 	.byte	0x05
	.zero		1


	//   ....[112]....
        /*07e4*/ 	.word	0x00002df0
        /*07e8*/ 	.word	0x000000ff
        /*07ec*/ 	.word	0x00000000
        /*07f0*/ 	.short	0x010a
        /*07f2*/ 	.byte	0x05
	.zero		1


	//   ....[113]....
        /*07f4*/ 	.word	0x00002e80
        /*07f8*/ 	.word	0x000000ff
        /*07fc*/ 	.word	0x00000000
        /*0800*/ 	.short	0x010a
        /*0802*/ 	.byte	0x05
	.zero		1


	//   ....[114]....
        /*0804*/ 	.word	0x00002f10
        /*0808*/ 	.word	0x000000ff
        /*080c*/ 	.word	0x00000000
        /*0810*/ 	.short	0x010a
        /*0812*/ 	.byte	0x05
	.zero		1


	//   ....[115]....
        /*0814*/ 	.word	0x00002fa0
        /*0818*/ 	.word	0x000000ff
        /*081c*/ 	.word	0x00000000
        /*0820*/ 	.short	0x010a
        /*0822*/ 	.byte	0x05
	.zero		1


	//   ....[116]....
        /*0824*/ 	.word	0x00003030
        /*0828*/ 	.word	0x000000ff
        /*082c*/ 	.word	0x00000000
        /*0830*/ 	.short	0x010a
        /*0832*/ 	.byte	0x05
	.zero		1


	//   ....[117]....
        /*0834*/ 	.word	0x000030c0
        /*0838*/ 	.word	0x000000ff
        /*083c*/ 	.word	0x00000000
        /*0840*/ 	.short	0x010a
        /*0842*/ 	.byte	0x05
	.zero		1


	//   ....[118]....
        /*0844*/ 	.word	0x00003150
        /*0848*/ 	.word	0x000000ff
        /*084c*/ 	.word	0x00000000
        /*0850*/ 	.short	0x010a
        /*0852*/ 	.byte	0x05
	.zero		1


	//   ....[119]....
        /*0854*/ 	.word	0x000031e0
        /*0858*/ 	.word	0x000000ff
        /*085c*/ 	.word	0x00000000
        /*0860*/ 	.short	0x010a
        /*0862*/ 	.byte	0x05
	.zero		1


	//   ....[120]....
        /*0864*/ 	.word	0x00003270
        /*0868*/ 	.word	0x000000ff
        /*086c*/ 	.word	0x00000000
        /*0870*/ 	.short	0x010a
        /*0872*/ 	.byte	0x05
	.zero		1


	//   ....[121]....
        /*0874*/ 	.word	0x00003300
        /*0878*/ 	.word	0x000000ff
        /*087c*/ 	.word	0x00000000
        /*0880*/ 	.short	0x010a
        /*0882*/ 	.byte	0x05
	.zero		1


	//   ....[122]....
        /*0884*/ 	.word	0x00003390
        /*0888*/ 	.word	0x000000ff
        /*088c*/ 	.word	0x00000000
        /*0890*/ 	.short	0x010a
        /*0892*/ 	.byte	0x05
	.zero		1


	//   ....[123]....
        /*0894*/ 	.word	0x00003420
        /*0898*/ 	.word	0x000000ff
        /*089c*/ 	.word	0x00000000
        /*08a0*/ 	.short	0x010a
        /*08a2*/ 	.byte	0x05
	.zero		1


	//   ....[124]....
        /*08a4*/ 	.word	0x000034b0
        /*08a8*/ 	.word	0x000000ff
        /*08ac*/ 	.word	0x00000000
        /*08b0*/ 	.short	0x010a
        /*08b2*/ 	.byte	0x05
	.zero		1


	//   ....[125]....
        /*08b4*/ 	.word	0x00003540
        /*08b8*/ 	.word	0x000000ff
        /*08bc*/ 	.word	0x00000000
        /*08c0*/ 	.short	0x010a
        /*08c2*/ 	.byte	0x05
	.zero		1


	//   ....[126]....
        /*08c4*/ 	.word	0x000035d0
        /*08c8*/ 	.word	0x000000ff
        /*08cc*/ 	.word	0x00000000
        /*08d0*/ 	.short	0x010a
        /*08d2*/ 	.byte	0x05
	.zero		1


	//   ....[127]....
        /*08d4*/ 	.word	0x00003660
        /*08d8*/ 	.word	0x000000ff
        /*08dc*/ 	.word	0x00000000
        /*08e0*/ 	.short	0x010a
        /*08e2*/ 	.byte	0x05
	.zero		1


	//   ....[128]....
        /*08e4*/ 	.word	0x000036f0
        /*08e8*/ 	.word	0x000000ff
        /*08ec*/ 	.word	0x00000000
        /*08f0*/ 	.short	0x010a
        /*08f2*/ 	.byte	0x05
	.zero		1


	//   ....[129]....
        /*08f4*/ 	.word	0x00003780
        /*08f8*/ 	.word	0x000000ff
        /*08fc*/ 	.word	0x00000000
        /*0900*/ 	.short	0x010a
        /*0902*/ 	.byte	0x05
	.zero		1


	//   ....[130]....
        /*0904*/ 	.word	0x00003810
        /*0908*/ 	.word	0x000000ff
        /*090c*/ 	.word	0x00000000
        /*0910*/ 	.short	0x010a
        /*0912*/ 	.byte	0x05
	.zero		1


	//   ....[131]....
        /*0914*/ 	.word	0x000038a0
        /*0918*/ 	.word	0x000000ff
        /*091c*/ 	.word	0x00000000
        /*0920*/ 	.short	0x010a
        /*0922*/ 	.byte	0x05
	.zero		1


	//   ....[132]....
        /*0924*/ 	.word	0x00003940
        /*0928*/ 	.word	0x00000000
        /*092c*/ 	.word	0x00000000
        /*0930*/ 	.short	0x010a
        /*0932*/ 	.byte	0xff
	.zero		1


	//   ....[133]....
        /*0934*/ 	.word	0x00003a60
        /*0938*/ 	.word	0x00000000
        /*093c*/ 	.word	0x000002a0
        /*0940*/ 	.short	0x010a
        /*0942*/ 	.byte	0xff
	.zero		1


	//   ....[134]....
        /*0944*/ 	.word	0x00003ac0
        /*0948*/ 	.word	0x00000004
        /*094c*/ 	.word	0x00000000
        /*0950*/ 	.short	0x0101
        /*0952*/ 	.byte	0xff
	.zero		1


	//   ....[135]....
        /*0954*/ 	.word	0x00003ae0
        /*0958*/ 	.word	0x000000ff
        /*095c*/ 	.word	0x00000250
        /*0960*/ 	.short	0x010a
        /*0962*/ 	.byte	0x05
	.zero		1


	//   ....[136]....
        /*0964*/ 	.word	0x00003c00
        /*0968*/ 	.word	0x00000000
        /*096c*/ 	.word	0x00000240
        /*0970*/ 	.short	0x010a
        /*0972*/ 	.byte	0xff
	.zero		1


	//   ....[137]....
        /*0974*/ 	.word	0x00003d10
        /*0978*/ 	.word	0x00000000
        /*097c*/ 	.word	0x00000000
        /*0980*/ 	.short	0x0101
        /*0982*/ 	.byte	0xff
	.zero		1


	//   ....[138]....
        /*0984*/ 	.word	0x00003da0
        /*0988*/ 	.word	0x000000ff
        /*098c*/ 	.word	0x00000250
        /*0990*/ 	.short	0x0106
        /*0992*/ 	.byte	0x05
	.zero		1


	//   ....[139]....
        /*0994*/ 	.word	0x00003dc0
        /*0998*/ 	.word	0x000000ff
        /*099c*/ 	.word	0x00000250
        /*09a0*/ 	.short	0x010a
        /*09a2*/ 	.byte	0x05
	.zero		1


	//   ....[140]....
        /*09a4*/ 	.word	0x00003e50
        /*09a8*/ 	.word	0x000000ff
        /*09ac*/ 	.word	0x00000250
        /*09b0*/ 	.short	0x0106
        /*09b2*/ 	.byte	0x04
	.zero		1


	//   ....[141]....
        /*09b4*/ 	.word	0x00003e90
        /*09b8*/ 	.word	0x00000000
        /*09bc*/ 	.word	0x00000250
        /*09c0*/ 	.short	0x010a
        /*09c2*/ 	.byte	0xff
	.zero		1


	//   ....[142]....
        /*09c4*/ 	.word	0x00004360
        /*09c8*/ 	.word	0x00000000
        /*09cc*/ 	.word	0x00000240
        /*09d0*/ 	.short	0x010a
        /*09d2*/ 	.byte	0xff
	.zero		1


	//   ....[143]....
        /*09d4*/ 	.word	0x00004460
        /*09d8*/ 	.word	0x00000003
        /*09dc*/ 	.word	0x00000000
        /*09e0*/ 	.short	0x0101
        /*09e2*/ 	.byte	0xff
	.zero		1


	//   ....[144]....
        /*09e4*/ 	.word	0x00004470
        /*09e8*/ 	.word	0x000000ff
        /*09ec*/ 	.word	0x00000000
        /*09f0*/ 	.short	0x010a
        /*09f2*/ 	.byte	0x04
	.zero		1


	//   ....[145]....
        /*09f4*/ 	.word	0x00004490
        /*09f8*/ 	.word	0x000000ff
        /*09fc*/ 	.word	0x00000280
        /*0a00*/ 	.short	0x010a
        /*0a02*/ 	.byte	0x09
	.zero		1


	//   ....[146]....
        /*0a04*/ 	.word	0x00004570
        /*0a08*/ 	.word	0x000000ff
        /*0a0c*/ 	.word	0x00000000
        /*0a10*/ 	.short	0x010a
        /*0a12*/ 	.byte	0x07
	.zero		1


	//   ....[147]....
        /*0a14*/ 	.word	0x00004680
        /*0a18*/ 	.word	0x000000ff
        /*0a1c*/ 	.word	0x00000000
        /*0a20*/ 	.short	0x010a
        /*0a22*/ 	.byte	0x04
	.zero		1


	//   ....[148]....
        /*0a24*/ 	.word	0x00004860
        /*0a28*/ 	.word	0x000000ff
        /*0a2c*/ 	.word	0x00000000
        /*0a30*/ 	.short	0x010a
        /*0a32*/ 	.byte	0x05
	.zero		1


	//   ....[149]....
        /*0a34*/ 	.word	0x000048f0
        /*0a38*/ 	.word	0x000000ff
        /*0a3c*/ 	.word	0x00000000
        /*0a40*/ 	.short	0x010a
        /*0a42*/ 	.byte	0x05
	.zero		1


	//   ....[150]....
        /*0a44*/ 	.word	0x00004980
        /*0a48*/ 	.word	0x000000ff
        /*0a4c*/ 	.word	0x00000000
        /*0a50*/ 	.short	0x010a
        /*0a52*/ 	.byte	0x05
	.zero		1


	//   ....[151]....
        /*0a54*/ 	.word	0x00004a10
        /*0a58*/ 	.word	0x000000ff
        /*0a5c*/ 	.word	0x00000000
        /*0a60*/ 	.short	0x010a
        /*0a62*/ 	.byte	0x07
	.zero		1


	//   ....[152]....
        /*0a64*/ 	.word	0x00004e50
        /*0a68*/ 	.word	0x00000000
        /*0a6c*/ 	.word	0x00000240
        /*0a70*/ 	.short	0x010a
        /*0a72*/ 	.byte	0xff
	.zero		1


	//   ....[153]....
        /*0a74*/ 	.word	0x00004f40
        /*0a78*/ 	.word	0x00000000
        /*0a7c*/ 	.word	0x00000000
        /*0a80*/ 	.short	0x0101
        /*0a82*/ 	.byte	0xff
	.zero		1


	//   ....[154]....
        /*0a84*/ 	.word	0x00005260
        /*0a88*/ 	.word	0x000000ff
        /*0a8c*/ 	.word	0x00000238
        /*0a90*/ 	.short	0x010a
        /*0a92*/ 	.byte	0x06
	.zero		1


	//   ....[155]....
        /*0a94*/ 	.word	0x000053e0
        /*0a98*/ 	.word	0x000000ff
        /*0a9c*/ 	.word	0x00000228
        /*0aa0*/ 	.short	0x010a
        /*0aa2*/ 	.byte	0x06
	.zero		1


	//   ....[156]....
        /*0aa4*/ 	.word	0x00005710
        /*0aa8*/ 	.word	0x000000ff
        /*0aac*/ 	.word	0x00000220
        /*0ab0*/ 	.short	0x010b
        /*0ab2*/ 	.byte	0x06
	.zero		1


	//   ....[157]....
        /*0ab4*/ 	.word	0x00005730
        /*0ab8*/ 	.word	0x000000ff
        /*0abc*/ 	.word	0x00000000
        /*0ac0*/ 	.short	0x0101
        /*0ac2*/ 	.byte	0x25
	.zero		1


	//   ....[158]....
        /*0ac4*/ 	.word	0x00005770
        /*0ac8*/ 	.word	0x00000000
        /*0acc*/ 	.word	0x00000228
        /*0ad0*/ 	.short	0x010a
        /*0ad2*/ 	.byte	0xff
	.zero		1


	//   ....[159]....
        /*0ad4*/ 	.word	0x00005aa0
        /*0ad8*/ 	.word	0x00000000
        /*0adc*/ 	.word	0x00000240
        /*0ae0*/ 	.short	0x010a
        /*0ae2*/ 	.byte	0xff
	.zero		1


	//   ....[160]....
        /*0ae4*/ 	.word	0x00005bb0
        /*0ae8*/ 	.word	0x00000000
        /*0aec*/ 	.word	0x00000000
        /*0af0*/ 	.short	0x0101
        /*0af2*/ 	.byte	0xff
	.zero		1


	//   ....[161]....
        /*0af4*/ 	.word	0x00006550
        /*0af8*/ 	.word	0x000000ff
        /*0afc*/ 	.word	0x00000220
        /*0b00*/ 	.short	0x010a
        /*0b02*/ 	.byte	0x2b
	.zero		1


	//   ....[162]....
        /*0b04*/ 	.word	0x00006560
        /*0b08*/ 	.word	0x0000009c
        /*0b0c*/ 	.word	0x00000260
        /*0b10*/ 	.short	0x010a
        /*0b12*/ 	.byte	0xff
	.zero		1


	//   ....[163]....
        /*0b14*/ 	.word	0x000066f0
        /*0b18*/ 	.word	0x000000ff
        /*0b1c*/ 	.word	0x00000220
        /*0b20*/ 	.short	0x010a
        /*0b22*/ 	.byte	0x2b
	.zero		1


	//   ....[164]....
        /*0b24*/ 	.word	0x000067f0
        /*0b28*/ 	.word	0x000000ff
        /*0b2c*/ 	.word	0x00000000
        /*0b30*/ 	.short	0x0101
        /*0b32*/ 	.byte	0x04
	.zero		1


	//   ....[165]....
        /*0b34*/ 	.word	0x00006850
        /*0b38*/ 	.word	0x0000009c
        /*0b3c*/ 	.word	0x00000260
        /*0b40*/ 	.short	0x010a
        /*0b42*/ 	.byte	0xff
	.zero		1


	//   ....[166]....
        /*0b44*/ 	.word	0x00006c10
        /*0b48*/ 	.word	0x000000ff
        /*0b4c*/ 	.word	0x00000000
        /*0b50*/ 	.short	0x0101
        /*0b52*/ 	.byte	0x05
	.zero		1


	//   ....[167]....
        /*0b54*/ 	.word	0x00007cc0
        /*0b58*/ 	.word	0x00000003
        /*0b5c*/ 	.word	0x000002b0
        /*0b60*/ 	.short	0x010a
        /*0b62*/ 	.byte	0xff
	.zero		1


	//   ....[168]....
        /*0b64*/ 	.word	0x00007d20
        /*0b68*/ 	.word	0x00000002
        /*0b6c*/ 	.word	0x00000110
        /*0b70*/ 	.short	0x010a
        /*0b72*/ 	.byte	0xff
	.zero		1


	//   ....[169]....
        /*0b74*/ 	.word	0x00007d80
        /*0b78*/ 	.word	0x00000002
        /*0b7c*/ 	.word	0x00000110
        /*0b80*/ 	.short	0x010a
        /*0b82*/ 	.byte	0xff
	.zero		1


	//   ....[170]....
        /*0b84*/ 	.word	0x00007dd0
        /*0b88*/ 	.word	0x00000002
        /*0b8c*/ 	.word	0x00000240
        /*0b90*/ 	.short	0x010a
        /*0b92*/ 	.byte	0xff
	.zero		1


	//   ....[171]....
        /*0b94*/ 	.word	0x00007e30
        /*0b98*/ 	.word	0x00000000
        /*0b9c*/ 	.word	0x00000000
        /*0ba0*/ 	.short	0x010a
        /*0ba2*/ 	.byte	0xff
	.zero		1


	//   ....[172]....
        /*0ba4*/ 	.word	0x00007e90
        /*0ba8*/ 	.word	0x00000000
        /*0bac*/ 	.word	0x00000000
        /*0bb0*/ 	.short	0x010a
        /*0bb2*/ 	.byte	0xff
	.zero		1


	//   ....[173]....
        /*0bb4*/ 	.word	0x00007ef0
        /*0bb8*/ 	.word	0x00000000
        /*0bbc*/ 	.word	0x00000000
        /*0bc0*/ 	.short	0x010a
        /*0bc2*/ 	.byte	0xff
	.zero		1


	//   ....[174]....
        /*0bc4*/ 	.word	0x00007f50
        /*0bc8*/ 	.word	0x00000000
        /*0bcc*/ 	.word	0x00000000
        /*0bd0*/ 	.short	0x010a
        /*0bd2*/ 	.byte	0xff
	.zero		1


	//   ....[175]....
        /*0bd4*/ 	.word	0x00007fb0
        /*0bd8*/ 	.word	0x00000000
        /*0bdc*/ 	.word	0x00000000
        /*0be0*/ 	.short	0x010a
        /*0be2*/ 	.byte	0xff
	.zero		1


	//   ....[176]....
        /*0be4*/ 	.word	0x00008010
        /*0be8*/ 	.word	0x00000000
        /*0bec*/ 	.word	0x00000000
        /*0bf0*/ 	.short	0x010a
        /*0bf2*/ 	.byte	0xff
	.zero		1


	//   ....[177]....
        /*0bf4*/ 	.word	0x00008070
        /*0bf8*/ 	.word	0x00000000
        /*0bfc*/ 	.word	0x00000000
        /*0c00*/ 	.short	0x010a
        /*0c02*/ 	.byte	0xff
	.zero		1


	//   ....[178]....
        /*0c04*/ 	.word	0x000080d0
        /*0c08*/ 	.word	0x00000000
        /*0c0c*/ 	.word	0x00000000
        /*0c10*/ 	.short	0x010a
        /*0c12*/ 	.byte	0xff
	.zero		1


	//   ....[179]....
        /*0c14*/ 	.word	0x00008130
        /*0c18*/ 	.word	0x00000000
        /*0c1c*/ 	.word	0x00000000
        /*0c20*/ 	.short	0x010a
        /*0c22*/ 	.byte	0xff
	.zero		1


	//   ....[180]....
        /*0c24*/ 	.word	0x00008190
        /*0c28*/ 	.word	0x00000000
        /*0c2c*/ 	.word	0x00000000
        /*0c30*/ 	.short	0x010a
        /*0c32*/ 	.byte	0xff
	.zero		1


	//   ....[181]....
        /*0c34*/ 	.word	0x000081f0
        /*0c38*/ 	.word	0x00000000
        /*0c3c*/ 	.word	0x00000000
        /*0c40*/ 	.short	0x010a
        /*0c42*/ 	.byte	0xff
	.zero		1


	//   ....[182]....
        /*0c44*/ 	.word	0x00008250
        /*0c48*/ 	.word	0x00000000
        /*0c4c*/ 	.word	0x00000000
        /*0c50*/ 	.short	0x010a
        /*0c52*/ 	.byte	0xff
	.zero		1


	//   ....[183]....
        /*0c54*/ 	.word	0x000082b0
        /*0c58*/ 	.word	0x00000000
        /*0c5c*/ 	.word	0x00000000
        /*0c60*/ 	.short	0x010a
        /*0c62*/ 	.byte	0xff
	.zero		1


	//   ....[184]....
        /*0c64*/ 	.word	0x00008310
        /*0c68*/ 	.word	0x00000000
        /*0c6c*/ 	.word	0x00000000
        /*0c70*/ 	.short	0x010a
        /*0c72*/ 	.byte	0xff
	.zero		1


	//   ....[185]....
        /*0c74*/ 	.word	0x00008370
        /*0c78*/ 	.word	0x00000000
        /*0c7c*/ 	.word	0x00000000
        /*0c80*/ 	.short	0x010a
        /*0c82*/ 	.byte	0xff
	.zero		1


	//   ....[186]....
        /*0c84*/ 	.word	0x000083d0
        /*0c88*/ 	.word	0x00000000
        /*0c8c*/ 	.word	0x00000000
        /*0c90*/ 	.short	0x010a
        /*0c92*/ 	.byte	0xff
	.zero		1


	//   ....[187]....
        /*0c94*/ 	.word	0x00008430
        /*0c98*/ 	.word	0x00000000
        /*0c9c*/ 	.word	0x00000000
        /*0ca0*/ 	.short	0x010a
        /*0ca2*/ 	.byte	0xff
	.zero		1


	//   ....[188]....
        /*0ca4*/ 	.word	0x00008490
        /*0ca8*/ 	.word	0x00000000
        /*0cac*/ 	.word	0x00000000
        /*0cb0*/ 	.short	0x010a
        /*0cb2*/ 	.byte	0xff
	.zero		1


	//   ....[189]....
        /*0cb4*/ 	.word	0x000084f0
        /*0cb8*/ 	.word	0x00000000
        /*0cbc*/ 	.word	0x00000000
        /*0cc0*/ 	.short	0x010a
        /*0cc2*/ 	.byte	0xff
	.zero		1


	//   ....[190]....
        /*0cc4*/ 	.word	0x00008550
        /*0cc8*/ 	.word	0x00000000
        /*0ccc*/ 	.word	0x00000000
        /*0cd0*/ 	.short	0x010a
        /*0cd2*/ 	.byte	0xff
	.zero		1


	//   ....[191]....
        /*0cd4*/ 	.word	0x000085b0
        /*0cd8*/ 	.word	0x00000000
        /*0cdc*/ 	.word	0x00000000
        /*0ce0*/ 	.short	0x010a
        /*0ce2*/ 	.byte	0xff
	.zero		1


	//   ....[192]....
        /*0ce4*/ 	.word	0x00008610
        /*0ce8*/ 	.word	0x00000000
        /*0cec*/ 	.word	0x00000000
        /*0cf0*/ 	.short	0x010a
        /*0cf2*/ 	.byte	0xff
	.zero		1


	//   ....[193]....
        /*0cf4*/ 	.word	0x00008670
        /*0cf8*/ 	.word	0x00000000
        /*0cfc*/ 	.word	0x00000000
        /*0d00*/ 	.short	0x010a
        /*0d02*/ 	.byte	0xff
	.zero		1


	//   ....[194]....
        /*0d04*/ 	.word	0x000086d0
        /*0d08*/ 	.word	0x00000000
        /*0d0c*/ 	.word	0x00000000
        /*0d10*/ 	.short	0x010a
        /*0d12*/ 	.byte	0xff
	.zero		1


	//   ....[195]....
        /*0d14*/ 	.word	0x00008730
        /*0d18*/ 	.word	0x00000000
        /*0d1c*/ 	.word	0x00000000
        /*0d20*/ 	.short	0x010a
        /*0d22*/ 	.byte	0xff
	.zero		1


	//   ....[196]....
        /*0d24*/ 	.word	0x00008790
        /*0d28*/ 	.word	0x00000000
        /*0d2c*/ 	.word	0x00000000
        /*0d30*/ 	.short	0x010a
        /*0d32*/ 	.byte	0xff
	.zero		1


	//   ....[197]....
        /*0d34*/ 	.word	0x000087f0
        /*0d38*/ 	.word	0x00000000
        /*0d3c*/ 	.word	0x00000000
        /*0d40*/ 	.short	0x010a
        /*0d42*/ 	.byte	0xff
	.zero		1


	//   ....[198]....
        /*0d44*/ 	.word	0x00008850
        /*0d48*/ 	.word	0x00000000
        /*0d4c*/ 	.word	0x00000000
        /*0d50*/ 	.short	0x010a
        /*0d52*/ 	.byte	0xff
	.zero		1


	//   ....[199]....
        /*0d54*/ 	.word	0x000088b0
        /*0d58*/ 	.word	0x00000000
        /*0d5c*/ 	.word	0x00000000
        /*0d60*/ 	.short	0x010a
        /*0d62*/ 	.byte	0xff
	.zero		1


	//   ....[200]....
        /*0d64*/ 	.word	0x00008910
        /*0d68*/ 	.word	0x00000000
        /*0d6c*/ 	.word	0x00000000
        /*0d70*/ 	.short	0x010a
        /*0d72*/ 	.byte	0xff
	.zero		1


	//   ....[201]....
        /*0d74*/ 	.word	0x00008970
        /*0d78*/ 	.word	0x00000000
        /*0d7c*/ 	.word	0x00000000
        /*0d80*/ 	.short	0x010a
        /*0d82*/ 	.byte	0xff
	.zero		1


	//   ....[202]....
        /*0d84*/ 	.word	0x000089d0
        /*0d88*/ 	.word	0x00000000
        /*0d8c*/ 	.word	0x00000000
        /*0d90*/ 	.short	0x010a
        /*0d92*/ 	.byte	0xff
	.zero		1


	//   ....[203]....
        /*0d94*/ 	.word	0x00008a30
        /*0d98*/ 	.word	0x00000000
        /*0d9c*/ 	.word	0x00000000
        /*0da0*/ 	.short	0x010a
        /*0da2*/ 	.byte	0xff
	.zero		1


	//   ....[204]....
        /*0da4*/ 	.word	0x00008a80
        /*0da8*/ 	.word	0x00000000
        /*0dac*/ 	.word	0x000002a0
        /*0db0*/ 	.short	0x010a
        /*0db2*/ 	.byte	0xff
	.zero		1


	//   ....[205]....
        /*0db4*/ 	.word	0x00008ae0
        /*0db8*/ 	.word	0x00000000
        /*0dbc*/ 	.word	0x00000250
        /*0dc0*/ 	.short	0x010a
        /*0dc2*/ 	.byte	0xff
	.zero		1


	//   ....[206]....
        /*0dc4*/ 	.word	0x00008b30
        /*0dc8*/ 	.word	0x00000000
        /*0dcc*/ 	.word	0x00000240
        /*0dd0*/ 	.short	0x010a
        /*0dd2*/ 	.byte	0xff
	.zero		1


	//   ....[207]....
        /*0dd4*/ 	.word	0x00008b90
        /*0dd8*/ 	.word	0x00000000
        /*0ddc*/ 	.word	0x00000250
        /*0de0*/ 	.short	0x010a
        /*0de2*/ 	.byte	0xff
	.zero		1


	//   ....[208]....
        /*0de4*/ 	.word	0x00008be0
        /*0de8*/ 	.word	0x00000000
        /*0dec*/ 	.word	0x00000240
        /*0df0*/ 	.short	0x010a
        /*0df2*/ 	.byte	0xff
	.zero		1


	//   ....[209]....
        /*0df4*/ 	.word	0x00008c40
        /*0df8*/ 	.word	0x00000003
        /*0dfc*/ 	.word	0x00000280
        /*0e00*/ 	.short	0x010a
        /*0e02*/ 	.byte	0xff
	.zero		1


	//   ....[210]....
        /*0e04*/ 	.word	0x00008ca0
        /*0e08*/ 	.word	0x00000000
        /*0e0c*/ 	.word	0x00000000
        /*0e10*/ 	.short	0x010a
        /*0e12*/ 	.byte	0xff
	.zero		1


	//   ....[211]....
        /*0e14*/ 	.word	0x00008d00
        /*0e18*/ 	.word	0x00000000
        /*0e1c*/ 	.word	0x00000000
        /*0e20*/ 	.short	0x010a
        /*0e22*/ 	.byte	0xff
	.zero		1


	//   ....[212]....
        /*0e24*/ 	.word	0x00008d60
        /*0e28*/ 	.word	0x00000000
        /*0e2c*/ 	.word	0x00000000
        /*0e30*/ 	.short	0x010a
        /*0e32*/ 	.byte	0xff
	.zero		1


	//   ....[213]....
        /*0e34*/ 	.word	0x00008dc0
        /*0e38*/ 	.word	0x00000000
        /*0e3c*/ 	.word	0x00000000
        /*0e40*/ 	.short	0x010a
        /*0e42*/ 	.byte	0xff
	.zero		1


	//   ....[214]....
        /*0e44*/ 	.word	0x00008e20
        /*0e48*/ 	.word	0x00000000
        /*0e4c*/ 	.word	0x00000000
        /*0e50*/ 	.short	0x010a
        /*0e52*/ 	.byte	0xff
	.zero		1


	//   ....[215]....
        /*0e54*/ 	.word	0x00008e70
        /*0e58*/ 	.word	0x00000000
        /*0e5c*/ 	.word	0x00000240
        /*0e60*/ 	.short	0x010a
        /*0e62*/ 	.byte	0xff
	.zero		1


	//   ....[216]....
        /*0e64*/ 	.word	0x00008ed0
        /*0e68*/ 	.word	0x00000000
        /*0e6c*/ 	.word	0x00000238
        /*0e70*/ 	.short	0x010a
        /*0e72*/ 	.byte	0xff
	.zero		1


	//   ....[217]....
        /*0e74*/ 	.word	0x00008f30
        /*0e78*/ 	.word	0x00000003
        /*0e7c*/ 	.word	0x00000228
        /*0e80*/ 	.short	0x010a
        /*0e82*/ 	.byte	0xff
	.zero		1


	//   ....[218]....
        /*0e84*/ 	.word	0x00008f80
        /*0e88*/ 	.word	0x00000000
        /*0e8c*/ 	.word	0x00000240
        /*0e90*/ 	.short	0x010a
        /*0e92*/ 	.byte	0xff
	.zero		1


	//   ....[219]....
        /*0e94*/ 	.word	0x00008fe0
        /*0e98*/ 	.word	0x00000000
        /*0e9c*/ 	.word	0x00000220
        /*0ea0*/ 	.short	0x010a
        /*0ea2*/ 	.byte	0xff
	.zero		1


	//   ....[220]....
        /*0ea4*/ 	.word	0x00009030
        /*0ea8*/ 	.word	0x0000009c
        /*0eac*/ 	.word	0x00000260
        /*0eb0*/ 	.short	0x010a
        /*0eb2*/ 	.byte	0xff
	.zero		1


	//----- nvinfo : EIATTR_NUM_MBARRIERS
	.align		4
.L_47:
        /*0eb4*/ 	.byte	0x03, 0x38
        /*0eb6*/ 	.short	0x0058


	//----- nvinfo : EIATTR_EXIT_INSTR_OFFSETS
	.align		4
        /*0eb8*/ 	.byte	0x04, 0x1c
        /*0eba*/ 	.short	(.L_49 - .L_48)


	//   ....[0]....
.L_48:
        /*0ebc*/ 	.word	0x00003970


	//   ....[1]....
        /*0ec0*/ 	.word	0x00003e60


	//   ....[2]....
        /*0ec4*/ 	.word	0x00003ec0


	//   ....[3]....
        /*0ec8*/ 	.word	0x00004c70


	//   ....[4]....
        /*0ecc*/ 	.word	0x000057a0


	//   ....[5]....
        /*0ed0*/ 	.word	0x000057e0


	//   ....[6]....
        /*0ed4*/ 	.word	0x00007cb0


	//----- nvinfo : EIATTR_MAX_THREADS
	.align		4
.L_49:
        /*0ed8*/ 	.byte	0x04, 0x05
        /*0eda*/ 	.short	(.L_51 - .L_50)
.L_50:
        /*0edc*/ 	.word	0x00000100
        /*0ee0*/ 	.word	0x00000001
        /*0ee4*/ 	.word	0x00000001


	//----- nvinfo : EIATTR_CRS_STACK_SIZE
	.align		4
.L_51:
        /*0ee8*/ 	.byte	0x04, 0x1e
        /*0eea*/ 	.short	(.L_53 - .L_52)
.L_52:
        /*0eec*/ 	.word	0x00000000


	//----- nvinfo : EIATTR_CBANK_PARAM_SIZE
	.align		4
.L_53:
        /*0ef0*/ 	.byte	0x03, 0x19
        /*0ef2*/ 	.short	0x0800


	//----- nvinfo : EIATTR_PARAM_CBANK
	.align		4
        /*0ef4*/ 	.byte	0x04, 0x0a
        /*0ef6*/ 	.short	(.L_55 - .L_54)
	.align		4
.L_54:
        /*0ef8*/ 	.word	index@(.nv.constant0._ZN7cutlass13device_kernelINS_4gemm6kernel13GemmUniversalIN4cute5tupleIJiiiiEEENS1_10collective13CollectiveMmaINS1_35MainloopSm100TmaUmmaWarpSpecializedILi34ELi2ELi4ENS5_IJNS4_1CILi1EEESB_SB_EEEEENS5_IJNSA_ILi128EEENSA_ILi64EEENSA_ILi32EEEEEENS_12float_e4m3_tENS5_IJSB_llEEESI_NS5_IJlSB_lEEENS4_8TiledMMAINS4_8MMA_AtomIJNS4_10MMA_TraitsINS4_19SM100_MMA_F8F6F4_SSEJSI_SI_fSE_SF_NS4_17integral_constantINS4_4UMMA5MajorELSR_1EEENSP_ISR_LSR_0EEENSP_INSQ_7ScaleInELSU_0EEESV_EEEEEENS4_6LayoutISC_NS5_IJNSA_ILi0EEESZ_SZ_EEEEENS5_IJNS4_10UnderscoreES12_S12_EEEEENS4_13SM90_TMA_LOADENS4_14ComposedLayoutINS4_7SwizzleILi3ELi4ELi3EEENS4_18smem_ptr_flag_bitsILi8EEENSY_INS5_IJSE_NSA_ILi8EEEEEENS5_IJSB_SE_EEEEEEEvNS4_8identityES15_NS16_INS17_ILi1ELi4ELi3EEES1A_NSY_INS5_IJS1B_SG_EEENS5_IJSG_SB_EEEEEEEvS1G_EENS_8epilogue10collective18CollectiveEpilogueINS1N_23Sm100TmaWarpSpecializedILi1ELi1ELi64ELb0ELb0EEEJSH_NS5_IJNSY_ISE_SB_EENSY_ISF_SB_EEEEESI_SK_SI_SK_NS1N_6fusion15FusionCallbacksIS1R_NS1V_17LinearCombinationISI_fSI_fLNS_15FloatRoundStyleE2EEESH_S1U_JEEENS4_5SM1004TMEM4LOAD26SM100_TMEM_LOAD_32dp32b64xES15_NS16_INS17_ILi2ELi4ELi3EEES1A_NSY_INS5_IJS1B_SF_EEENS5_IJSF_SB_EEEEEEENS4_39AutoVectorizingCopyWithAssumedAlignmentILi128EEENS4_14SM90_TMA_STOREES29_S2B_S2B_EEEvvEEEEvNT_6ParamsE)
        /*0efc*/ 	.short	0x0380
        /*0efe*/ 	.short	0x0800


	//----- nvinfo : EIATTR_SW_WAR
	.align		4
.L_55:
        /*0f00*/ 	.byte	0x04, 0x36
        /*0f02*/ 	.short	(.L_57 - .L_56)
.L_56:
        /*0f04*/ 	.word	0x00000008
.L_57:


//--------------------- .nv.callgraph             --------------------------
	.section	.nv.callgraph,"",@"SHT_CUDA_CALLGRAPH"
	.align	4
	.sectionentsize	8
	.align		4
        /*0000*/ 	.word	0x00000000
	.align		4
        /*0004*/ 	.word	0xffffffff
	.align		4
        /*0008*/ 	.word	index@(_ZN7cutlass13device_kernelINS_4gemm6kernel13GemmUniversalIN4cute5tupleIJiiiiEEENS1_10collective13CollectiveMmaINS1_35MainloopSm100TmaUmmaWarpSpecializedILi34ELi2ELi4ENS5_IJNS4_1CILi1EEESB_SB_EEEEENS5_IJNSA_ILi128EEENSA_ILi64EEENSA_ILi32EEEEEENS_12float_e4m3_tENS5_IJSB_llEEESI_NS5_IJlSB_lEEENS4_8TiledMMAINS4_8MMA_AtomIJNS4_10MMA_TraitsINS4_19SM100_MMA_F8F6F4_SSEJSI_SI_fSE_SF_NS4_17integral_constantINS4_4UMMA5MajorELSR_1EEENSP_ISR_LSR_0EEENSP_INSQ_7ScaleInELSU_0EEESV_EEEEEENS4_6LayoutISC_NS5_IJNSA_ILi0EEESZ_SZ_EEEEENS5_IJNS4_10UnderscoreES12_S12_EEEEENS4_13SM90_TMA_LOADENS4_14ComposedLayoutINS4_7SwizzleILi3ELi4ELi3EEENS4_18smem_ptr_flag_bitsILi8EEENSY_INS5_IJSE_NSA_ILi8EEEEEENS5_IJSB_SE_EEEEEEEvNS4_8identityES15_NS16_INS17_ILi1ELi4ELi3EEES1A_NSY_INS5_IJS1B_SG_EEENS5_IJSG_SB_EEEEEEEvS1G_EENS_8epilogue10collective18CollectiveEpilogueINS1N_23Sm100TmaWarpSpecializedILi1ELi1ELi64ELb0ELb0EEEJSH_NS5_IJNSY_ISE_SB_EENSY_ISF_SB_EEEEESI_SK_SI_SK_NS1N_6fusion15FusionCallbacksIS1R_NS1V_17LinearCombinationISI_fSI_fLNS_15FloatRoundStyleE2EEESH_S1U_JEEENS4_5SM1004TMEM4LOAD26SM100_TMEM_LOAD_32dp32b64xES15_NS16_INS17_ILi2ELi4ELi3EEES1A_NSY_INS5_IJS1B_SF_EEENS5_IJSF_SB_EEEEEEENS4_39AutoVectorizingCopyWithAssumedAlignmentILi128EEENS4_14SM90_TMA_STOREES29_S2B_S2B_EEEvvEEEEvNT_6ParamsE)
	.align		4
        /*000c*/ 	.word	index@(__assertfail)
	.align		4
        /*0010*/ 	.word	0x00000000
	.align		4
        /*0014*/ 	.word	0xfffffffe
	.align		4
        /*0018*/ 	.word	0x00000000
	.align		4
        /*001c*/ 	.word	0xfffffffd
	.align		4
        /*0020*/ 	.word	0x00000000
	.align		4
        /*0024*/ 	.word	0xfffffffc


//--------------------- .nv.constant4             --------------------------
	.section	.nv.constant4,"a",@progbits
	.align	8
	.align		8
.nv.constant4:
        /*0000*/ 	.dword	__assertfail
	.align		8
        /*0008*/ 	.dword	__unnamed_1
	.align		8
        /*0010*/ 	.dword	__unnamed_2
	.align		8
        /*0018*/ 	.dword	_ZN40_INTERNAL_22319a15_4_k_cu_d3b49a38_337494cuda3std3__45__cpo5beginE
	.align		8
        /*0020*/ 	.dword	_ZN40_INTERNAL_22319a15_4_k_cu_d3b49a38_337494cuda3std3__45__cpo3endE
	.align		8
        /*0028*/ 	.dword	_ZN40_INTERNAL_22319a15_4_k_cu_d3b49a38_337494cuda3std3__45__cpo6cbeginE
	.align		8
        /*0030*/ 	.dword	_ZN40_INTERNAL_22319a15_4_k_cu_d3b49a38_337494cuda3std3__45__cpo4cendE
	.align		8
        /*0038*/ 	.dword	_ZN40_INTERNAL_22319a15_4_k_cu_d3b49a38_337494cuda3std3__442_GLOBAL__N__22319a15_4_k_cu_d3b49a38_337496ignoreE
	.align		8
        /*0040*/ 	.dword	_ZN40_INTERNAL_22319a15_4_k_cu_d3b49a38_337494cuda3std3__419piecewise_constructE
	.align		8
        /*0048*/ 	.dword	_ZN40_INTERNAL_22319a15_4_k_cu_d3b49a38_337494cuda3std3__48in_placeE
	.align		8
        /*0050*/ 	.dword	_ZN40_INTERNAL_22319a15_4_k_cu_d3b49a38_337494cuda3std6ranges3__45__cpo4swapE
	.align		8
        /*0058*/ 	.dword	_ZN40_INTERNAL_22319a15_4_k_cu_d3b49a38_337494cuda3std6ranges3__45__cpo9iter_moveE
	.align		8
        /*0060*/ 	.dword	_ZN40_INTERNAL_22319a15_4_k_cu_d3b49a38_337494cute7productE
	.align		8
        /*0068*/ 	.dword	_ZN40_INTERNAL_22319a15_4_k_cu_d3b49a38_337494cute1_E
	.align		8
        /*0070*/ 	.dword	$str$25
	.align		8
        /*0078*/ 	.dword	$str$26
	.align		8
        /*0080*/ 	.dword	$str$27
	.align		8
        /*0088*/ 	.dword	$str$28


//--------------------- .text._ZN7cutlass13device_kernelINS_4gemm6kernel13GemmUniversalIN4cute5tupleIJiiiiEEENS1_10collective13CollectiveMmaINS1_35MainloopSm100TmaUmmaWarpSpecializedILi34ELi2ELi4ENS5_IJNS4_1CILi1EEESB_SB_EEEEENS5_IJNSA_ILi128EEENSA_ILi64EEENSA_ILi32EEEEEENS_12float_e4m3_tENS5_IJSB_llEEESI_NS5_IJlSB_lEEENS4_8TiledMMAINS4_8MMA_AtomIJNS4_10MMA_TraitsINS4_19SM100_MMA_F8F6F4_SSEJSI_SI_fSE_SF_NS4_17integral_constantINS4_4UMMA5MajorELSR_1EEENSP_ISR_LSR_0EEENSP_INSQ_7ScaleInELSU_0EEESV_EEEEEENS4_6LayoutISC_NS5_IJNSA_ILi0EEESZ_SZ_EEEEENS5_IJNS4_10UnderscoreES12_S12_EEEEENS4_13SM90_TMA_LOADENS4_14ComposedLayoutINS4_7SwizzleILi3ELi4ELi3EEENS4_18smem_ptr_flag_bitsILi8EEENSY_INS5_IJSE_NSA_ILi8EEEEEENS5_IJSB_SE_EEEEEEEvNS4_8identityES15_NS16_INS17_ILi1ELi4ELi3EEES1A_NSY_INS5_IJS1B_SG_EEENS5_IJSG_SB_EEEEEEEvS1G_EENS_8epilogue10collective18CollectiveEpilogueINS1N_23Sm100TmaWarpSpecializedILi1ELi1ELi64ELb0ELb0EEEJSH_NS5_IJNSY_ISE_SB_EENSY_ISF_SB_EEEEESI_SK_SI_SK_NS1N_6fusion15FusionCallbacksIS1R_NS1V_17LinearCombinationISI_fSI_fLNS_15FloatRoundStyleE2EEESH_S1U_JEEENS4_5SM1004TMEM4LOAD26SM100_TMEM_LOAD_32dp32b64xES15_NS16_INS17_ILi2ELi4ELi3EEES1A_NSY_INS5_IJS1B_SF_EEENS5_IJSF_SB_EEEEEEENS4_39AutoVectorizingCopyWithAssumedAlignmentILi128EEENS4_14SM90_TMA_STOREES29_S2B_S2B_EEEvvEEEEvNT_6ParamsE --------------------------
	.section	.text._ZN7cutlass13device_kernelINS_4gemm6kernel13GemmUniversalIN4cute5tupleIJiiiiEEENS1_10collective13CollectiveMmaINS1_35MainloopSm100TmaUmmaWarpSpecializedILi34ELi2ELi4ENS5_IJNS4_1CILi1EEESB_SB_EEEEENS5_IJNSA_ILi128EEENSA_ILi64EEENSA_ILi32EEEEEENS_12float_e4m3_tENS5_IJSB_llEEESI_NS5_IJlSB_lEEENS4_8TiledMMAINS4_8MMA_AtomIJNS4_10MMA_TraitsINS4_19SM100_MMA_F8F6F4_SSEJSI_SI_fSE_SF_NS4_17integral_constantINS4_4UMMA5MajorELSR_1EEENSP_ISR_LSR_0EEENSP_INSQ_7ScaleInELSU_0EEESV_EEEEEENS4_6LayoutISC_NS5_IJNSA_ILi0EEESZ_SZ_EEEEENS5_IJNS4_10UnderscoreES12_S12_EEEEENS4_13SM90_TMA_LOADENS4_14ComposedLayoutINS4_7SwizzleILi3ELi4ELi3EEENS4_18smem_ptr_flag_bitsILi8EEENSY_INS5_IJSE_NSA_ILi8EEEEEENS5_IJSB_SE_EEEEEEEvNS4_8identityES15_NS16_INS17_ILi1ELi4ELi3EEES1A_NSY_INS5_IJS1B_SG_EEENS5_IJSG_SB_EEEEEEEvS1G_EENS_8epilogue10collective18CollectiveEpilogueINS1N_23Sm100TmaWarpSpecializedILi1ELi1ELi64ELb0ELb0EEEJSH_NS5_IJNSY_ISE_SB_EENSY_ISF_SB_EEEEESI_SK_SI_SK_NS1N_6fusion15FusionCallbacksIS1R_NS1V_17LinearCombinationISI_fSI_fLNS_15FloatRoundStyleE2EEESH_S1U_JEEENS4_5SM1004TMEM4LOAD26SM100_TMEM_LOAD_32dp32b64xES15_NS16_INS17_ILi2ELi4ELi3EEES1A_NSY_INS5_IJS1B_SF_EEENS5_IJSF_SB_EEEEEEENS4_39AutoVectorizingCopyWithAssumedAlignmentILi128EEENS4_14SM90_TMA_STOREES29_S2B_S2B_EEEvvEEEEvNT_6ParamsE,"ax",@progbits
	.align	128
.text._ZN7cutlass13device_kernelINS_4gemm6kernel13GemmUniversalIN4cute5tupleIJiiiiEEENS1_10collective13CollectiveMmaINS1_35MainloopSm100TmaUmmaWarpSpecializedILi34ELi2ELi4ENS5_IJNS4_1CILi1EEESB_SB_EEEEENS5_IJNSA_ILi128EEENSA_ILi64EEENSA_ILi32EEEEEENS_12float_e4m3_tENS5_IJSB_llEEESI_NS5_IJlSB_lEEENS4_8TiledMMAINS4_8MMA_AtomIJNS4_10MMA_TraitsINS4_19SM100_MMA_F8F6F4_SSEJSI_SI_fSE_SF_NS4_17integral_constantINS4_4UMMA5MajorELSR_1EEENSP_ISR_LSR_0EEENSP_INSQ_7ScaleInELSU_0EEESV_EEEEEENS4_6LayoutISC_NS5_IJNSA_ILi0EEESZ_SZ_EEEEENS5_IJNS4_10UnderscoreES12_S12_EEEEENS4_13SM90_TMA_LOADENS4_14ComposedLayoutINS4_7SwizzleILi3ELi4ELi3EEENS4_18smem_ptr_flag_bitsILi8EEENSY_INS5_IJSE_NSA_ILi8EEEEEENS5_IJSB_SE_EEEEEEEvNS4_8identityES15_NS16_INS17_ILi1ELi4ELi3EEES1A_NSY_INS5_IJS1B_SG_EEENS5_IJSG_SB_EEEEEEEvS1G_EENS_8epilogue10collective18CollectiveEpilogueINS1N_23Sm100TmaWarpSpecializedILi1ELi1ELi64ELb0ELb0EEEJSH_NS5_IJNSY_ISE_SB_EENSY_ISF_SB_EEEEESI_SK_SI_SK_NS1N_6fusion15FusionCallbacksIS1R_NS1V_17LinearCombinationISI_fSI_fLNS_15FloatRoundStyleE2EEESH_S1U_JEEENS4_5SM1004TMEM4LOAD26SM100_TMEM_LOAD_32dp32b64xES15_NS16_INS17_ILi2ELi4ELi3EEES1A_NSY_INS5_IJS1B_SF_EEENS5_IJSF_SB_EEEEEEENS4_39AutoVectorizingCopyWithAssumedAlignmentILi128EEENS4_14SM90_TMA_STOREES29_S2B_S2B_EEEvvEEEEvNT_6ParamsE:
        .type           _ZN7cutlass13device_kernelINS_4gemm6kernel13GemmUniversalIN4cute5tupleIJiiiiEEENS1_10collective13CollectiveMmaINS1_35MainloopSm100TmaUmmaWarpSpecializedILi34ELi2ELi4ENS5_IJNS4_1CILi1EEESB_SB_EEEEENS5_IJNSA_ILi128EEENSA_ILi64EEENSA_ILi32EEEEEENS_12float_e4m3_tENS5_IJSB_llEEESI_NS5_IJlSB_lEEENS4_8TiledMMAINS4_8MMA_AtomIJNS4_10MMA_TraitsINS4_19SM100_MMA_F8F6F4_SSEJSI_SI_fSE_SF_NS4_17integral_constantINS4_4UMMA5MajorELSR_1EEENSP_ISR_LSR_0EEENSP_INSQ_7ScaleInELSU_0EEESV_EEEEEENS4_6LayoutISC_NS5_IJNSA_ILi0EEESZ_SZ_EEEEENS5_IJNS4_10UnderscoreES12_S12_EEEEENS4_13SM90_TMA_LOADENS4_14ComposedLayoutINS4_7SwizzleILi3ELi4ELi3EEENS4_18smem_ptr_flag_bitsILi8EEENSY_INS5_IJSE_NSA_ILi8EEEEEENS5_IJSB_SE_EEEEEEEvNS4_8identityES15_NS16_INS17_ILi1ELi4ELi3EEES1A_NSY_INS5_IJS1B_SG_EEENS5_IJSG_SB_EEEEEEEvS1G_EENS_8epilogue10collective18CollectiveEpilogueINS1N_23Sm100TmaWarpSpecializedILi1ELi1ELi64ELb0ELb0EEEJSH_NS5_IJNSY_ISE_SB_EENSY_ISF_SB_EEEEESI_SK_SI_SK_NS1N_6fusion15FusionCallbacksIS1R_NS1V_17LinearCombinationISI_fSI_fLNS_15FloatRoundStyleE2EEESH_S1U_JEEENS4_5SM1004TMEM4LOAD26SM100_TMEM_LOAD_32dp32b64xES15_NS16_INS17_ILi2ELi4ELi3EEES1A_NSY_INS5_IJS1B_SF_EEENS5_IJSF_SB_EEEEEEENS4_39AutoVectorizingCopyWithAssumedAlignmentILi128EEENS4_14SM90_TMA_STOREES29_S2B_S2B_EEEvvEEEEvNT_6ParamsE,@function
        .size           _ZN7cutlass13device_kernelINS_4gemm6kernel13GemmUniversalIN4cute5tupleIJiiiiEEENS1_10collective13CollectiveMmaINS1_35MainloopSm100TmaUmmaWarpSpecializedILi34ELi2ELi4ENS5_IJNS4_1CILi1EEESB_SB_EEEEENS5_IJNSA_ILi128EEENSA_ILi64EEENSA_ILi32EEEEEENS_12float_e4m3_tENS5_IJSB_llEEESI_NS5_IJlSB_lEEENS4_8TiledMMAINS4_8MMA_AtomIJNS4_10MMA_TraitsINS4_19SM100_MMA_F8F6F4_SSEJSI_SI_fSE_SF_NS4_17integral_constantINS4_4UMMA5MajorELSR_1EEENSP_ISR_LSR_0EEENSP_INSQ_7ScaleInELSU_0EEESV_EEEEEENS4_6LayoutISC_NS5_IJNSA_ILi0EEESZ_SZ_EEEEENS5_IJNS4_10UnderscoreES12_S12_EEEEENS4_13SM90_TMA_LOADENS4_14ComposedLayoutINS4_7SwizzleILi3ELi4ELi3EEENS4_18smem_ptr_flag_bitsILi8EEENSY_INS5_IJSE_NSA_ILi8EEEEEENS5_IJSB_SE_EEEEEEEvNS4_8identityES15_NS16_INS17_ILi1ELi4ELi3EEES1A_NSY_INS5_IJS1B_SG_EEENS5_IJSG_SB_EEEEEEEvS1G_EENS_8epilogue10collective18CollectiveEpilogueINS1N_23Sm100TmaWarpSpecializedILi1ELi1ELi64ELb0ELb0EEEJSH_NS5_IJNSY_ISE_SB_EENSY_ISF_SB_EEEEESI_SK_SI_SK_NS1N_6fusion15FusionCallbacksIS1R_NS1V_17LinearCombinationISI_fSI_fLNS_15FloatRoundStyleE2EEESH_S1U_JEEENS4_5SM1004TMEM4LOAD26SM100_TMEM_LOAD_32dp32b64xES15_NS16_INS17_ILi2ELi4ELi3EEES1A_NSY_INS5_IJS1B_SF_EEENS5_IJSF_SB_EEEEEEENS4_39AutoVectorizingCopyWithAssumedAlignmentILi128EEENS4_14SM90_TMA_STOREES29_S2B_S2B_EEEvvEEEEvNT_6ParamsE,(.L_x_219 - _ZN7cutlass13device_kernelINS_4gemm6kernel13GemmUniversalIN4cute5tupleIJiiiiEEENS1_10collective13CollectiveMmaINS1_35MainloopSm100TmaUmmaWarpSpecializedILi34ELi2ELi4ENS5_IJNS4_1CILi1EEESB_SB_EEEEENS5_IJNSA_ILi128EEENSA_ILi64EEENSA_ILi32EEEEEENS_12float_e4m3_tENS5_IJSB_llEEESI_NS5_IJlSB_lEEENS4_8TiledMMAINS4_8MMA_AtomIJNS4_10MMA_TraitsINS4_19SM100_MMA_F8F6F4_SSEJSI_SI_fSE_SF_NS4_17integral_constantINS4_4UMMA5MajorELSR_1EEENSP_ISR_LSR_0EEENSP_INSQ_7ScaleInELSU_0EEESV_EEEEEENS4_6LayoutISC_NS5_IJNSA_ILi0EEESZ_SZ_EEEEENS5_IJNS4_10UnderscoreES12_S12_EEEEENS4_13SM90_TMA_LOADENS4_14ComposedLayoutINS4_7SwizzleILi3ELi4ELi3EEENS4_18smem_ptr_flag_bitsILi8EEENSY_INS5_IJSE_NSA_ILi8EEEEEENS5_IJSB_SE_EEEEEEEvNS4_8identityES15_NS16_INS17_ILi1ELi4ELi3EEES1A_NSY_INS5_IJS1B_SG_EEENS5_IJSG_SB_EEEEEEEvS1G_EENS_8epilogue10collective18CollectiveEpilogueINS1N_23Sm100TmaWarpSpecializedILi1ELi1ELi64ELb0ELb0EEEJSH_NS5_IJNSY_ISE_SB_EENSY_ISF_SB_EEEEESI_SK_SI_SK_NS1N_6fusion15FusionCallbacksIS1R_NS1V_17LinearCombinationISI_fSI_fLNS_15FloatRoundStyleE2EEESH_S1U_JEEENS4_5SM1004TMEM4LOAD26SM100_TMEM_LOAD_32dp32b64xES15_NS16_INS17_ILi2ELi4ELi3EEES1A_NSY_INS5_IJS1B_SF_EEENS5_IJSF_SB_EEEEEEENS4_39AutoVectorizingCopyWithAssumedAlignmentILi128EEENS4_14SM90_TMA_STOREES29_S2B_S2B_EEEvvEEEEvNT_6ParamsE)
        .other          _ZN7cutlass13device_kernelINS_4gemm6kernel13GemmUniversalIN4cute5tupleIJiiiiEEENS1_10collective13CollectiveMmaINS1_35MainloopSm100TmaUmmaWarpSpecializedILi34ELi2ELi4ENS5_IJNS4_1CILi1EEESB_SB_EEEEENS5_IJNSA_ILi128EEENSA_ILi64EEENSA_ILi32EEEEEENS_12float_e4m3_tENS5_IJSB_llEEESI_NS5_IJlSB_lEEENS4_8TiledMMAINS4_8MMA_AtomIJNS4_10MMA_TraitsINS4_19SM100_MMA_F8F6F4_SSEJSI_SI_fSE_SF_NS4_17integral_constantINS4_4UMMA5MajorELSR_1EEENSP_ISR_LSR_0EEENSP_INSQ_7ScaleInELSU_0EEESV_EEEEEENS4_6LayoutISC_NS5_IJNSA_ILi0EEESZ_SZ_EEEEENS5_IJNS4_10UnderscoreES12_S12_EEEEENS4_13SM90_TMA_LOADENS4_14ComposedLayoutINS4_7SwizzleILi3ELi4ELi3EEENS4_18smem_ptr_flag_bitsILi8EEENSY_INS5_IJSE_NSA_ILi8EEEEEENS5_IJSB_SE_EEEEEEEvNS4_8identityES15_NS16_INS17_ILi1ELi4ELi3EEES1A_NSY_INS5_IJS1B_SG_EEENS5_IJSG_SB_EEEEEEEvS1G_EENS_8epilogue10collective18CollectiveEpilogueINS1N_23Sm100TmaWarpSpecializedILi1ELi1ELi64ELb0ELb0EEEJSH_NS5_IJNSY_ISE_SB_EENSY_ISF_SB_EEEEESI_SK_SI_SK_NS1N_6fusion15FusionCallbacksIS1R_NS1V_17LinearCombinationISI_fSI_fLNS_15FloatRoundStyleE2EEESH_S1U_JEEENS4_5SM1004TMEM4LOAD26SM100_TMEM_LOAD_32dp32b64xES15_NS16_INS17_ILi2ELi4ELi3EEES1A_NSY_INS5_IJS1B_SF_EEENS5_IJSF_SB_EEEEEEENS4_39AutoVectorizingCopyWithAssumedAlignmentILi128EEENS4_14SM90_TMA_STOREES29_S2B_S2B_EEEvvEEEEvNT_6ParamsE,@"STO_CUDA_ENTRY STV_DEFAULT"
_ZN7cutlass13device_kernelINS_4gemm6kernel13GemmUniversalIN4cute5tupleIJiiiiEEENS1_10collective13CollectiveMmaINS1_35MainloopSm100TmaUmmaWarpSpecializedILi34ELi2ELi4ENS5_IJNS4_1CILi1EEESB_SB_EEEEENS5_IJNSA_ILi128EEENSA_ILi64EEENSA_ILi32EEEEEENS_12float_e4m3_tENS5_IJSB_llEEESI_NS5_IJlSB_lEEENS4_8TiledMMAINS4_8MMA_AtomIJNS4_10MMA_TraitsINS4_19SM100_MMA_F8F6F4_SSEJSI_SI_fSE_SF_NS4_17integral_constantINS4_4UMMA5MajorELSR_1EEENSP_ISR_LSR_0EEENSP_INSQ_7ScaleInELSU_0EEESV_EEEEEENS4_6LayoutISC_NS5_IJNSA_ILi0EEESZ_SZ_EEEEENS5_IJNS4_10UnderscoreES12_S12_EEEEENS4_13SM90_TMA_LOADENS4_14ComposedLayoutINS4_7SwizzleILi3ELi4ELi3EEENS4_18smem_ptr_flag_bitsILi8EEENSY_INS5_IJSE_NSA_ILi8EEEEEENS5_IJSB_SE_EEEEEEEvNS4_8identityES15_NS16_INS17_ILi1ELi4ELi3EEES1A_NSY_INS5_IJS1B_SG_EEENS5_IJSG_SB_EEEEEEEvS1G_EENS_8epilogue10collective18CollectiveEpilogueINS1N_23Sm100TmaWarpSpecializedILi1ELi1ELi64ELb0ELb0EEEJSH_NS5_IJNSY_ISE_SB_EENSY_ISF_SB_EEEEESI_SK_SI_SK_NS1N_6fusion15FusionCallbacksIS1R_NS1V_17LinearCombinationISI_fSI_fLNS_15FloatRoundStyleE2EEESH_S1U_JEEENS4_5SM1004TMEM4LOAD26SM100_TMEM_LOAD_32dp32b64xES15_NS16_INS17_ILi2ELi4ELi3EEES1A_NSY_INS5_IJS1B_SF_EEENS5_IJSF_SB_EEEEEEENS4_39AutoVectorizingCopyWithAssumedAlignmentILi128EEENS4_14SM90_TMA_STOREES29_S2B_S2B_EEEvvEEEEvNT_6ParamsE:
[----:B------:R-:W1:Y:S01]  /*0000*/  LDC R1, c[0x0][0x37c] ;  /* 0x0000df00ff017b82 */ /* 0x000e620000000800 */
[----:B------:R-:W2:Y:S01]  /*0010*/  S2R R166, SR_TID.X ;  /* 0x0000000000a67919 */ /* 0x000ea20000002100 */
[----:B------:R-:W3:Y:S01]  /*0020*/  LDCU.64 UR4, c[0x0][0x890] ;  /* 0x00011200ff0477ac */ /* 0x000ee20008000a00 */
[----:B------:R-:W-:Y:S02]  /*0030*/  PRMT R164, RZ, 0x7610, R164 ;  /* 0x00007610ffa47816 */ /* 0x000fe400000000a4 */
[----:B------:R-:W-:Y:S01]  /*0040*/  ELECT P5, URZ, PT ;  /* 0x0000000000ff782f */ /* 0x000fe200038a0000 */
[----:B------:R-:W4:Y:S01]  /*0050*/  LDCU.64 UR40, c[0x0][0x358] ;  /* 0x00006b00ff2877ac */ /* 0x000f220008000a00 */
[----:B---3--:R-:W-:-:S04]  /*0060*/  UISETP.NE.U32.AND UP0, UPT, UR4, URZ, UPT ;  /* 0x000000ff0400728c */ /* 0x008fc8000bf05070 */
[----:B------:R-:W-:Y:S01]  /*0070*/  UISETP.NE.AND.EX UP0, UPT, UR5, URZ, UPT, UP0 ;  /* 0x000000ff0500728c */ /* 0x000fe2000bf05300 */
[----:B--2---:R-:W-:-:S05]  /*0080*/  SHF.R.U32.HI R169, RZ, 0x5, R166 ;  /* 0x00000005ffa97819 */ /* 0x004fca00000116a6 */
[----:B------:R-:W2:Y:S02]  /*0090*/  SHFL.IDX PT, R0, R169, RZ, 0x1f ;  /* 0x00001fffa9007589 */ /* 0x000ea400000e0000 */
[----:B--2---:R-:W-:Y:S01]  /*00a0*/  R2UR UR8, R0 ;  /* 0x00000000000872ca */ /* 0x004fe200000e0000 */
[----:B-1--4-:R-:W-:-:S14]  /*00b0*/  BRA.U UP0, `(.L_x_0) ;  /* 0x00000001002c7547 */ /* 0x012fdc000b800000 */
[----:B------:R-:W1:Y:S02]  /*00c0*/  LDCU.64 UR6, c[0x0][0x888] ;  /* 0x00011100ff0677ac */ /* 0x000e640008000a00 */
[----:B-1----:R-:W-:-:S04]  /*00d0*/  UISETP.NE.U32.AND UP0, UPT, UR6, URZ, UPT ;  /* 0x000000ff0600728c */ /* 0x002fc8000bf05070 */
[----:B------:R-:W-:-:S09]  /*00e0*/  UISETP.NE.AND.EX UP0, UPT, UR7, URZ, UPT, UP0 ;  /* 0x000000ff0700728c */ /* 0x000fd2000bf05300 */
[----:B------:R-:W-:Y:S05]  /*00f0*/  BRA.U !UP0, `(.L_x_1) ;  /* 0x0000000108107547 */ /* 0x000fea000b800000 */
[----:B------:R-:W1:Y:S02]  /*0100*/  LDC.64 R2, c[0x0][0x888] ;  /* 0x00022200ff027b82 */ /* 0x000e640000000a00 */
[----:B-1----:R1:W5:Y:S01]  /*0110*/  LDG.E R81, desc[UR40][R2.64] ;  /* 0x0000002802517981 */ /* 0x002362000c1e1900 */
[----:B------:R-:W-:Y:S01]  /*0120*/  HFMA2 R164, -RZ, RZ, 0, 5.9604644775390625e-08 ;  /* 0x00000001ffa47431 */ /* 0x000fe200000001ff */
[----:B------:R-:W-:Y:S05]  /*0130*/  BRA `(.L_x_0) ;  /* 0x00000000000c7947 */ /* 0x000fea0003800000 */
.L_x_1:
[----:B------:R-:W1:Y:S01]  /*0140*/  LDCU UR6, c[0x0][0x880] ;  /* 0x00011000ff0677ac */ /* 0x000e620008000800 */
[----:B------:R-:W-:Y:S01]  /*0150*/  HFMA2 R164, -RZ, RZ, 0, 5.9604644775390625e-08 ;  /* 0x00000001ffa47431 */ /* 0x000fe200000001ff */
[----:B-1----:R-:W-:-:S07]  /*0160*/  MOV R81, UR6 ;  /* 0x0000000600517c02 */ /* 0x002fce0008000f00 */
.L_x_0:
[----:B------:R-:W2:Y:S02]  /*0170*/  LDCU.64 UR6, c[0x0][0x8b0] ;  /* 0x00011600ff0677ac */ /* 0x000ea40008000a00 */
[----:B--2---:R-:W-:-:S04]  /*0180*/  UISETP.NE.U32.AND UP0, UPT, UR6, URZ, UPT ;  /* 0x000000ff0600728c */ /* 0x004fc8000bf05070 */
[----:B------:R-:W-:-:S09]  /*0190*/  UISETP.NE.AND.EX UP0, UPT, UR7, URZ, UPT, UP0 ;  /* 0x000000ff0700728c */ /* 0x000fd2000bf05300 */
[----:B------:R-:W-:Y:S05]  /*01a0*/  BRA.U UP0, `(.L_x_2) ;  /* 0x0000000100247547 */ /* 0x000fea000b800000 */
[----:B------:R-:W2:Y:S02]  /*01b0*/  LDCU.64 UR6, c[0x0][0x8a8] ;  /* 0x00011500ff0677ac */ /* 0x000ea40008000a00 */
[----:B--2---:R-:W-:-:S04]  /*01c0*/  UISETP.NE.U32.AND UP0, UPT, UR6, URZ, UPT ;  /* 0x000000ff0600728c */ /* 0x004fc8000bf05070 */
[----:B------:R-:W-:-:S09]  /*01d0*/  UISETP.NE.AND.EX UP0, UPT, UR7, URZ, UPT, UP0 ;  /* 0x000000ff0700728c */ /* 0x000fd2000bf05300 */
[----:B------:R-:W-:Y:S05]  /*01e0*/  BRA.U !UP0, `(.L_x_3) ;  /* 0x00000001080c7547 */ /* 0x000fea000b800000 */
[----:B------:R-:W2:Y:S02]  /*01f0*/  LDC.64 R78, c[0x0][0x8a8] ;  /* 0x00022a00ff4e7b82 */ /* 0x000ea40000000a00 */
[----:B--2---:R2:W5:Y:S01]  /*0200*/  LDG.E R78, desc[UR40][R78.64] ;  /* 0x000000284e4e7981 */ /* 0x004562000c1e1900 */
[----:B------:R-:W-:Y:S05]  /*0210*/  BRA `(.L_x_2) ;  /* 0x0000000000087947 */ /* 0x000fea0003800000 */
.L_x_3:
[----:B------:R-:W2:Y:S02]  /*0220*/  LDCU UR6, c[0x0][0x8a0] ;  /* 0x00011400ff0677ac */ /* 0x000ea40008000800 */
[----:B--2---:R-:W-:Y:S02]  /*0230*/  MOV R78, UR6 ;  /* 0x00000006004e7c02 */ /* 0x004fe40008000f00 */
.L_x_2:
[----:B------:R-:W-:Y:S01]  /*0240*/  IMAD.U32 R0, RZ, RZ, UR8 ;  /* 0x00000008ff007e24 */ /* 0x000fe2000f8e00ff */
[----:B------:R-:W-:Y:S04]  /*0250*/  BSSY.RECONVERGENT B0, `(.L_x_4) ;  /* 0x000000c000007945 */ /* 0x000fe80003800200 */
[C---:B------:R-:W-:Y:S02]  /*0260*/  ISETP.NE.OR P1, PT, R0.reuse, 0x1, !P5 ;  /* 0x000000010000780c */ /* 0x040fe40006f25670 */
[----:B------:R-:W-:-:S11]  /*0270*/  ISETP.NE.OR P0, PT, R0, 0x3, !P5 ;  /* 0x000000030000780c */ /* 0x000fd60006f05670 */
[----:B------:R-:W-:Y:S05]  /*0280*/  @P1 BRA `(.L_x_5) ;  /* 0x0000000000201947 */ /* 0x000fea0003800000 */
[----:B------:R-:W3:Y:S02]  /*0290*/  LDCU.64 UR6, c[0x0][0x348] ;  /* 0x00006900ff0677ac */ /* 0x000ee40008000a00 */
[----:B---3--:R-:W-:Y:S02]  /*02a0*/  UIADD3 UR10, UP1, UPT, UR6, 0x80, URZ ;  /* 0x00000080060a7890 */ /* 0x008fe4000ff3e0ff */
[----:B------:R-:W-:Y:S02]  /*02b0*/  UIADD3 UR6, UP0, UPT, UR6, 0x180, URZ ;  /* 0x0000018006067890 */ /* 0x000fe4000ff1e0ff */
[----:B------:R-:W-:Y:S02]  /*02c0*/  UIADD3.X UR11, UPT, UPT, URZ, UR7, URZ, UP1, !UPT ;  /* 0x00000007ff0b7290 */ /* 0x000fe40008ffe4ff */
[----:B------:R-:W-:-:S07]  /*02d0*/  UIADD3.X UR7, UPT, UPT, URZ, UR7, URZ, UP0, !UPT ;  /* 0x00000007ff077290 */ /* 0x000fce00087fe4ff */
[----:B------:R3:W-:Y:S02]  /*02e0*/  UTMACCTL.PF [UR10] ;  /* 0x000000000a0079b9 */ /* 0x0007e40008040000 */
[----:B------:R3:W-:Y:S02]  /*02f0*/  UTMACCTL.PF [UR6] ;  /* 0x00000000060079b9 */ /* 0x0007e40008040000 */
[----:B---3--:R-:W-:Y:S01]  /*0300*/  NOP ;  /* 0x0000000000007918 */ /* 0x008fe20000000000 */
.L_x_5:
[----:B------:R-:W-:Y:S05]  /*0310*/  BSYNC.RECONVERGENT B0 ;  /* 0x0000000000007941 */ /* 0x000fea0003800200 */
.L_x_4:
[----:B------:R-:W-:Y:S04]  /*0320*/  BSSY.RECONVERGENT B0, `(.L_x_6) ;  /* 0x000000a000007945 */ /* 0x000fe80003800200 */
        /* <DEDUP_REMOVED lines=9> */
.L_x_7:
[----:B------:R-:W-:Y:S05]  /*03c0*/  BSYNC.RECONVERGENT B0 ;  /* 0x0000000000007941 */ /* 0x000fea0003800200 */
.L_x_6:
[----:B------:R-:W3:Y:S01]  /*03d0*/  LDCU.64 UR6, c[0x0][0x888] ;  /* 0x00011100ff0677ac */ /* 0x000ee20008000a00 */
[----:B------:R-:W-:Y:S02]  /*03e0*/  UISETP.EQ.U32.AND UP1, UPT, UR4, URZ, UPT ;  /* 0x000000ff0400728c */ /* 0x000fe4000bf22070 */
[----:B------:R-:W-:Y:S02]  /*03f0*/  UPLOP3.LUT UP2, UPT, UPT, UPT, UPT, 0x80, 0x8 ;  /* 0x000000000008789c */ /* 0x000fe40003f4f070 */
[----:B---3--:R-:W-:-:S04]  /*0400*/  UISETP.NE.U32.AND UP0, UPT, UR6, URZ, UPT ;  /* 0x000000ff0600728c */ /* 0x008fc8000bf05070 */
[----:B------:R-:W-:-:S04]  /*0410*/  UISETP.NE.AND.EX UP0, UPT, UR7, URZ, UPT, UP0 ;  /* 0x000000ff0700728c */ /* 0x000fc8000bf05300 */
[----:B------:R-:W-:-:S04]  /*0420*/  UISETP.EQ.OR.EX UP3, UPT, UR5, URZ, !UP0, UP1 ;  /* 0x000000ff0500728c */ /* 0x000fc8000c762710 */
[----:B------:R-:W-:-:S05]  /*0430*/  UP2UR UR44, UPR, URZ, 0x8 ;  /* 0x00000008ff2c7883 */ /* 0x000fca0008000000 */
[----:B------:R-:W-:Y:S07]  /*0440*/  BRA.U !UP3, `(.L_x_8) ;  /* 0x000000010b207547 */ /* 0x000fee000b800000 */
[----:B------:R-:W-:Y:S01]  /*0450*/  UISETP.NE.U32.AND UP2, UPT, UR4, URZ, UPT ;  /* 0x000000ff0400728c */ /* 0x000fe2000bf45070 */
[----:B-----5:R-:W-:Y:S01]  /*0460*/  FSETP.NEU.AND P0, PT, R81, RZ, PT ;  /* 0x000000ff5100720b */ /* 0x020fe20003f0d000 */
[----:B------:R-:W-:Y:S02]  /*0470*/  USEL UR4, URZ, 0xffffffff, UP0 ;  /* 0xffffffffff047887 */ /* 0x000fe40008000000 */
[----:B------:R-:W-:-:S10]  /*0480*/  UISETP.NE.AND.EX UP2, UPT, UR5, URZ, UPT, UP2 ;  /* 0x000000ff0500728c */ /* 0x000fd4000bf45320 */
[----:B------:R-:W-:Y:S01]  /*0490*/  VOTEU.ANY UP1, P0 ;  /* 0x0000000000ff7886 */ /* 0x000fe20000020100 */
[----:B------:R-:W-:-:S04]  /*04a0*/  @!UP2 USEL UR4, URZ, 0xffffffff, UP1 ;  /* 0xffffffffff04a887 */ /* 0x000fc80008800000 */
[----:B------:R-:W-:-:S04]  /*04b0*/  ULOP3.LUT UR4, UR4, 0x1, URZ, 0xc0, !UPT ;  /* 0x0000000104047892 */ /* 0x000fc8000f8ec0ff */
[----:B------:R-:W-:-:S11]  /*04c0*/  UISETP.NE.U32.AND UP2, UPT, UR4, 0x1, UPT ;  /* 0x000000010400788c */ /* 0x000fd6000bf45070 */
.L_x_8:
[----:B-1----:R-:W1:Y:S01]  /*04d0*/  SHFL.IDX PT, R2, R169, RZ, 0x1f ;  /* 0x00001fffa9027589 */ /* 0x002e6200000e0000 */
[----:B------:R-:W-:-:S04]  /*04e0*/  UISETP.NE.AND UP1, UPT, UR8, 0x2, UPT ;  /* 0x000000020800788c */ /* 0x000fc8000bf25270 */
[----:B------:R-:W-:Y:S01]  /*04f0*/  USEL UR13, URZ, 0x1, UP1 ;  /* 0x00000001ff0d7887 */ /* 0x000fe20008800000 */
[----:B-1----:R-:W-:-:S13]  /*0500*/  ISETP.NE.AND P0, PT, R2, RZ, PT ;  /* 0x000000ff0200720c */ /* 0x002fda0003f05270 */
[----:B------:R-:W-:Y:S05]  /*0510*/  @P0 BRA `(.L_x_9) ;  /* 0x0000000400440947 */ /* 0x000fea0003800000 */
[----:B------:R-:W-:Y:S01]  /*0520*/  ELECT P0, URZ, PT ;  /* 0x0000000000ff782f */ /* 0x000fe20003800000 */
[----:B------:R-:W-:-:S12]  /*0530*/  BSSY.RECONVERGENT B0, `(.L_x_9) ;  /* 0x000004f000007945 */ /* 0x000fd80003800200 */
[----:B------:R-:W-:Y:S05]  /*0540*/  @!P0 BRA `(.L_x_10) ;  /* 0x0000000400348947 */ /* 0x000fea0003800000 */
[----:B------:R-:W1:Y:S01]  /*0550*/  S2UR UR5, SR_CgaCtaId ;  /* 0x00000000000579c3 */ /* 0x000e620000008800 */
[----:B------:R-:W-:Y:S01]  /*0560*/  UMOV UR6, 0x400 ;  /* 0x0000040000067882 */ /* 0x000fe20000000000 */
[----:B------:R-:W-:Y:S01]  /*0570*/  UMOV UR4, 0x1 ;  /* 0x0000000100047882 */ /* 0x000fe20000000000 */
[----:B-1----:R-:W-:Y:S02]  /*0580*/  ULEA UR5, UR5, UR6, 0x18 ;  /* 0x0000000605057291 */ /* 0x002fe4000f8ec0ff */
[----:B------:R-:W-:-:S04]  /*0590*/  UIADD3 UR6, UPT, UPT, -UR4, 0x100000, URZ ;  /* 0x0010000004067890 */ /* 0x000fc8000fffe1ff */
[----:B------:R-:W-:Y:S02]  /*05a0*/  USHF.L.U32 UR7, UR6, 0xb, URZ ;  /* 0x0000000b06077899 */ /* 0x000fe400080006ff */
[----:B------:R-:W-:Y:S01]  /*05b0*/  USHF.L.U32 UR6, UR6, 0x1, URZ ;  /* 0x0000000106067899 */ /* 0x000fe200080006ff */
[----:B------:R-:W1:Y:S11]  /*05c0*/  FENCE.VIEW.ASYNC.S ;  /* 0x00000000000073c6 */ /* 0x000e760000000000 */
[----:B-1----:R1:W3:Y:S01]  /*05d0*/  SYNCS.EXCH.64 URZ, [UR5], UR6 ;  /* 0x0000000605ff75b2 */ /* 0x0022e20008000100 */
[----:B------:R1:W4:Y:S01]  /*05e0*/  SYNCS.EXCH.64 URZ, [UR5+0x110], UR6 ;  /* 0x0001100605ff75b2 */ /* 0x0003220008000100 */
[----:B------:R1:W1:Y:S01]  /*05f0*/  SYNCS.EXCH.64 URZ, [UR5+0x8], UR6 ;  /* 0x0000080605ff75b2 */ /* 0x0002620008000100 */
        /* <DEDUP_REMOVED lines=65> */
[----:B---34-:R-:W-:Y:S01]  /*0a10*/  NOP ;  /* 0x0000000000007918 */ /* 0x018fe20000000000 */
.L_x_10:
[----:B-1----:R-:W-:Y:S05]  /*0a20*/  BSYNC.RECONVERGENT B0 ;  /* 0x0000000000007941 */ /* 0x002fea0003800200 */
.L_x_9:
[----:B------:R-:W1:Y:S01]  /*0a30*/  SHFL.IDX PT, R2, R169, RZ, 0x1f ;  /* 0x00001fffa9027589 */ /* 0x000e6200000e0000 */
[----:B------:R-:W-:Y:S01]  /*0a40*/  NOP ;  /* 0x0000000000007918 */ /* 0x000fe20000000000 */
[----:B-1----:R-:W-:-:S13]  /*0a50*/  ISETP.NE.AND P0, PT, R2, 0x1, PT ;  /* 0x000000010200780c */ /* 0x002fda0003f05270 */
[----:B------:R-:W-:Y:S05]  /*0a60*/  @P0 BRA `(.L_x_11) ;  /* 0x0000000000400947 */ /* 0x000fea0003800000 */
[----:B------:R-:W1:Y:S01]  /*0a70*/  S2UR UR6, SR_CgaCtaId ;  /* 0x00000000000679c3 */ /* 0x000e620000008800 */
[----:B------:R-:W-:Y:S01]  /*0a80*/  UMOV UR7, 0x400 ;  /* 0x0000040000077882 */ /* 0x000fe20000000000 */
[----:B------:R-:W-:Y:S01]  /*0a90*/  UMOV UR5, 0x20 ;  /* 0x0000002000057882 */ /* 0x000fe20000000000 */
[----:B------:R-:W-:Y:S01]  /*0aa0*/  UMOV UR4, 0x80 ;  /* 0x0000008000047882 */ /* 0x000fe20000000000 */
[----:B------:R-:W-:-:S04]  /*0ab0*/  UIADD3 UR10, UPT, UPT, -UR5, 0x100000, URZ ;  /* 0x00100000050a7890 */ /* 0x000fc8000fffe1ff */
[----:B------:R-:W-:Y:S02]  /*0ac0*/  USHF.L.U32 UR11, UR10, 0xb, URZ ;  /* 0x0000000b0a0b7899 */ /* 0x000fe400080006ff */
[----:B------:R-:W-:Y:S02]  /*0ad0*/  USHF.L.U32 UR10, UR10, 0x1, URZ ;  /* 0x000000010a0a7899 */ /* 0x000fe400080006ff */
[----:B------:R-:W-:-:S04]  /*0ae0*/  UIADD3 UR4, UPT, UPT, -UR4, 0x100000, URZ ;  /* 0x0010000004047890 */ /* 0x000fc8000fffe1ff */
[----:B------:R-:W-:Y:S02]  /*0af0*/  USHF.L.U32 UR5, UR4, 0xb, URZ ;  /* 0x0000000b04057899 */ /* 0x000fe400080006ff */
[----:B------:R-:W-:Y:S01]  /*0b00*/  USHF.L.U32 UR4, UR4, 0x1, URZ ;  /* 0x0000000104047899 */ /* 0x000fe200080006ff */
[----:B------:R-:W-:Y:S01]  /*0b10*/  ELECT P0, URZ, PT ;  /* 0x0000000000ff782f */ /* 0x000fe20003800000 */
[----:B-1----:R-:W-:Y:S01]  /*0b20*/  ULEA UR6, UR6, UR7, 0x18 ;  /* 0x0000000706067291 */ /* 0x002fe2000f8ec0ff */
[----:B------:R-:W1:Y:S11]  /*0b30*/  FENCE.VIEW.ASYNC.S ;  /* 0x00000000000073c6 */ /* 0x000e760000000000 */
[----:B-1----:R1:W3:Y:S01]  /*0b40*/  SYNCS.EXCH.64 URZ, [UR6+0x220], UR10 ;  /* 0x0002200a06ff75b2 */ /* 0x0022e20008000100 */
[----:B------:R1:W4:Y:S01]  /*0b50*/  SYNCS.EXCH.64 URZ, [UR6+0x228], UR4 ;  /* 0x0002280406ff75b2 */ /* 0x0003220008000100 */
[----:B------:R-:W-:Y:S01]  /*0b60*/  NOP ;  /* 0x0000000000007918 */ /* 0x000fe20000000000 */
.L_x_11:
[----:B------:R-:W2:Y:S01]  /*0b70*/  SHFL.IDX PT, R2, R169, RZ, 0x1f ;  /* 0x00001fffa9027589 */ /* 0x000ea200000e0000 */
[----:B------:R-:W-:Y:S01]  /*0b80*/  NOP ;  /* 0x0000000000007918 */ /* 0x000fe20000000000 */
[----:B--2---:R-:W-:-:S13]  /*0b90*/  ISETP.NE.AND P0, PT, R2, 0x3, PT ;  /* 0x000000030200780c */ /* 0x004fda0003f05270 */
[----:B------:R-:W-:Y:S05]  /*0ba0*/  @P0 BRA `(.L_x_12) ;  /* 0x0000000000300947 */ /* 0x000fea0003800000 */
[----:B-1----:R-:W1:Y:S01]  /*0bb0*/  S2UR UR5, SR_CgaCtaId ;  /* 0x00000000000579c3 */ /* 0x002e620000008800 */
[----:B------:R-:W-:Y:S01]  /*0bc0*/  UMOV UR6, 0x400 ;  /* 0x0000040000067882 */ /* 0x000fe20000000000 */
[----:B------:R-:W-:Y:S01]  /*0bd0*/  UMOV UR4, 0x20 ;  /* 0x0000002000047882 */ /* 0x000fe20000000000 */
[----:B------:R-:W-:Y:S01]  /*0be0*/  ELECT P0, URZ, PT ;  /* 0x0000000000ff782f */ /* 0x000fe20003800000 */
[----:B-1----:R-:W-:Y:S02]  /*0bf0*/  ULEA UR5, UR5, UR6, 0x18 ;  /* 0x0000000605057291 */ /* 0x002fe4000f8ec0ff */
[----:B------:R-:W-:-:S04]  /*0c00*/  UIADD3 UR6, UPT, UPT, -UR4, 0x100000, URZ ;  /* 0x0010000004067890 */ /* 0x000fc8000fffe1ff */
[----:B------:R-:W-:Y:S02]  /*0c10*/  USHF.L.U32 UR7, UR6, 0xb, URZ ;  /* 0x0000000b06077899 */ /* 0x000fe400080006ff */
[----:B------:R-:W-:Y:S01]  /*0c20*/  USHF.L.U32 UR6, UR6, 0x1, URZ ;  /* 0x0000000106067899 */ /* 0x000fe200080006ff */
[----:B------:R-:W1:Y:S11]  /*0c30*/  FENCE.VIEW.ASYNC.S ;  /* 0x00000000000073c6 */ /* 0x000e760000000000 */
[----:B-1----:R2:W1:Y:S01]  /*0c40*/  SYNCS.EXCH.64 URZ, [UR5+0x230], UR6 ;  /* 0x0002300605ff75b2 */ /* 0x0024620008000100 */
[----:B------:R2:W1:Y:S02]  /*0c50*/  SYNCS.EXCH.64 URZ, [UR5+0x238], UR6 ;  /* 0x0002380605ff75b2 */ /* 0x0004640008000100 */
[----:B--2---:R-:W-:Y:S01]  /*0c60*/  NOP ;  /* 0x0000000000007918 */ /* 0x004fe20000000000 */
.L_x_12:
[----:B------:R-:W2:Y:S01]  /*0c70*/  SHFL.IDX PT, R2, R169, RZ, 0x1f ;  /* 0x00001fffa9027589 */ /* 0x000ea200000e0000 */
[----:B------:R-:W-:Y:S01]  /*0c80*/  NOP ;  /* 0x0000000000007918 */ /* 0x000fe20000000000 */
[----:B--2---:R-:W-:-:S13]  /*0c90*/  ISETP.NE.AND P0, PT, R2, 0x4, PT ;  /* 0x000000040200780c */ /* 0x004fda0003f05270 */
[----:B------:R-:W-:Y:S05]  /*0ca0*/  @P0 BRA `(.L_x_13) ;  /* 0x00000000004c0947 */ /* 0x000fea0003800000 */
[----:B-1----:R-:W1:Y:S01]  /*0cb0*/  S2UR UR5, SR_CgaCtaId ;  /* 0x00000000000579c3 */ /* 0x002e620000008800 */
[----:B------:R-:W-:Y:S01]  /*0cc0*/  UMOV UR7, 0x100 ;  /* 0x0000010000077882 */ /* 0x000fe20000000000 */
[----:B------:R-:W-:Y:S01]  /*0cd0*/  UMOV UR6, 0x400 ;  /* 0x0000040000067882 */ /* 0x000fe20000000000 */
[----:B------:R-:W-:Y:S01]  /*0ce0*/  USEL UR7, UR7, 0xe0, UP2 ;  /* 0x000000e007077887 */ /* 0x000fe20009000000 */
[----:B------:R-:W-:Y:S01]  /*0cf0*/  UMOV UR4, 0x1 ;  /* 0x0000000100047882 */ /* 0x000fe20000000000 */
[----:B------:R-:W-:Y:S01]  /*0d00*/  ELECT P0, URZ, PT ;  /* 0x0000000000ff782f */ /* 0x000fe20003800000 */
[----:B------:R-:W-:-:S04]  /*0d10*/  UIADD3 UR10, UPT, UPT, -UR4, 0x100000, URZ ;  /* 0x00100000040a7890 */ /* 0x000fc8000fffe1ff */
[----:B------:R-:W-:Y:S02]  /*0d20*/  USHF.L.U32 UR11, UR10, 0xb, URZ ;  /* 0x0000000b0a0b7899 */ /* 0x000fe400080006ff */
[----:B------:R-:W-:Y:S02]  /*0d30*/  USHF.L.U32 UR10, UR10, 0x1, URZ ;  /* 0x000000010a0a7899 */ /* 0x000fe400080006ff */
[----:B-1----:R-:W-:Y:S02]  /*0d40*/  ULEA UR5, UR5, UR6, 0x18 ;  /* 0x0000000605057291 */ /* 0x002fe4000f8ec0ff */
[----:B------:R-:W-:-:S04]  /*0d50*/  UIADD3 UR6, UPT, UPT, -UR7, 0x100000, URZ ;  /* 0x0010000007067890 */ /* 0x000fc8000fffe1ff */
[----:B------:R-:W-:Y:S02]  /*0d60*/  USHF.L.U32 UR7, UR6, 0xb, URZ ;  /* 0x0000000b06077899 */ /* 0x000fe400080006ff */
[----:B------:R-:W-:Y:S01]  /*0d70*/  USHF.L.U32 UR6, UR6, 0x1, URZ ;  /* 0x0000000106067899 */ /* 0x000fe200080006ff */
[----:B------:R-:W1:Y:S03]  /*0d80*/  FENCE.VIEW.ASYNC.S ;  /* 0x00000000000073c6 */ /* 0x000e660000000000 */
[----:B-1----:R2:W1:Y:S08]  /*0d90*/  SYNCS.EXCH.64 URZ, [UR5+0x240], UR10 ;  /* 0x0002400a05ff75b2 */ /* 0x0024700008000100 */
[----:B------:R2:W1:Y:S01]  /*0da0*/  SYNCS.EXCH.64 URZ, [UR5+0x250], UR6 ;  /* 0x0002500605ff75b2 */ /* 0x0004620008000100 */
[----:B------:R2:W1:Y:S01]  /*0db0*/  SYNCS.EXCH.64 URZ, [UR5+0x248], UR10 ;  /* 0x0002480a05ff75b2 */ /* 0x0004620008000100 */
[----:B------:R2:W1:Y:S02]  /*0dc0*/  SYNCS.EXCH.64 URZ, [UR5+0x258], UR6 ;  /* 0x0002580605ff75b2 */ /* 0x0004640008000100 */
[----:B--2---:R-:W-:Y:S01]  /*0dd0*/  NOP ;  /* 0x0000000000007918 */ /* 0x004fe20000000000 */
.L_x_13:
[----:B------:R-:W2:Y:S01]  /*0de0*/  SHFL.IDX PT, R2, R169, RZ, 0x1f ;  /* 0x00001fffa9027589 */ /* 0x000ea200000e0000 */
[----:B------:R-:W-:Y:S01]  /*0df0*/  NOP ;  /* 0x0000000000007918 */ /* 0x000fe20000000000 */
[----:B--2---:R-:W-:-:S13]  /*0e00*/  ISETP.NE.AND P0, PT, R2, 0x5, PT ;  /* 0x000000050200780c */ /* 0x004fda0003f05270 */
[----:B------:R-:W-:Y:S05]  /*0e10*/  @P0 BRA `(.L_x_14) ;  /* 0x0000000000580947 */ /* 0x000fea0003800000 */
[----:B-1----:R-:W1:Y:S01]  /*0e20*/  S2UR UR6, SR_CgaCtaId ;  /* 0x00000000000679c3 */ /* 0x002e620000008800 */
        /* <DEDUP_REMOVED lines=12> */
[----:B-1----:R2:W1:Y:S01]  /*0ef0*/  SYNCS.EXCH.64 URZ, [UR6+0x260], UR10 ;  /* 0x0002600a06ff75b2 */ /* 0x0024620008000100 */
[----:B------:R2:W1:Y:S01]  /*0f00*/  SYNCS.EXCH.64 URZ, [UR6+0x280], UR4 ;  /* 0x0002800406ff75b2 */ /* 0x0004620008000100 */
[----:B------:R2:W1:Y:S01]  /*0f10*/  SYNCS.EXCH.64 URZ, [UR6+0x268], UR10 ;  /* 0x0002680a06ff75b2 */ /* 0x0004620008000100 */
[----:B------:R2:W1:Y:S01]  /*0f20*/  SYNCS.EXCH.64 URZ, [UR6+0x288], UR4 ;  /* 0x0002880406ff75b2 */ /* 0x0004620008000100 */
[----:B------:R2:W1:Y:S01]  /*0f30*/  SYNCS.EXCH.64 URZ, [UR6+0x270], UR10 ;  /* 0x0002700a06ff75b2 */ /* 0x0004620008000100 */
[----:B------:R2:W1:Y:S01]  /*0f40*/  SYNCS.EXCH.64 URZ, [UR6+0x290], UR4 ;  /* 0x0002900406ff75b2 */ /* 0x0004620008000100 */
[----:B------:R2:W1:Y:S01]  /*0f50*/  SYNCS.EXCH.64 URZ, [UR6+0x278], UR10 ;  /* 0x0002780a06ff75b2 */ /* 0x0004620008000100 */
[----:B------:R2:W1:Y:S02]  /*0f60*/  SYNCS.EXCH.64 URZ, [UR6+0x298], UR4 ;  /* 0x0002980406ff75b2 */ /* 0x0004640008000100 */
[----:B--2---:R-:W-:Y:S01]  /*0f70*/  NOP ;  /* 0x0000000000007918 */ /* 0x004fe20000000000 */
.L_x_14:
        /* <DEDUP_REMOVED lines=14> */
[----:B------:R2:W1:Y:S01]  /*1060*/  SYNCS.EXCH.64 URZ, [UR5+0x2b0], UR6 ;  /* 0x0002b00605ff75b2 */ /* 0x0004620008000100 */
[----:B------:R2:W1:Y:S01]  /*1070*/  SYNCS.EXCH.64 URZ, [UR5+0x2a8], UR6 ;  /* 0x0002a80605ff75b2 */ /* 0x0004620008000100 */
[----:B------:R2:W1:Y:S02]  /*1080*/  SYNCS.EXCH.64 URZ, [UR5+0x2b8], UR6 ;  /* 0x0002b80605ff75b2 */ /* 0x0004640008000100 */
[----:B--2---:R-:W-:Y:S01]  /*1090*/  NOP ;  /* 0x0000000000007918 */ /* 0x004fe20000000000 */
.L_x_15:
[----:B-1----:R-:W1:Y:S01]  /*10a0*/  S2UR UR5, SR_CTAID.X ;  /* 0x00000000000579c3 */ /* 0x002e620000002500 */
[----:B------:R-:W-:-:S05]  /*10b0*/  CS2R.32 R165, SR_CgaSize ;  /* 0x0000000000a57805 */ /* 0x000fca0000008a00 */
[----:B------:R-:W-:-:S05]  /*10c0*/  IMAD R165, R165, -0xa0, RZ ;  /* 0xffffff60a5a57824 */ /* 0x000fca00078e02ff */
[----:B------:R-:W-:-:S14]  /*10d0*/  R2UR UR7, R165 ;  /* 0x00000000a50772ca */ /* 0x000fdc00000e0000 */
[----:B------:R-:W2:Y:S01]  /*10e0*/  LDCU UR7, c[0x0][UR7+0x2b0] ;  /* 0x00005600070777ac */ /* 0x000ea20008000800 */
[----:B------:R-:W-:Y:S01]  /*10f0*/  NOP ;  /* 0x0000000000007918 */ /* 0x000fe20000000000 */
[----:B------:R-:W-:-:S05]  /*1100*/  CS2R.32 R165, SR_CgaSize ;  /* 0x0000000000a57805 */ /* 0x000fca0000008a00 */
[----:B------:R-:W-:-:S05]  /*1110*/  IMAD R165, R165, -0xa0, RZ ;  /* 0xffffff60a5a57824 */ /* 0x000fca00078e02ff */
[----:B------:R-:W-:-:S14]  /*1120*/  R2UR UR6, R165 ;  /* 0x00000000a50672ca */ /* 0x000fdc00000e0000 */
[----:B------:R-:W3:Y:S01]  /*1130*/  LDCU UR6, c[0x0][UR6+0x2b4] ;  /* 0x00005680060677ac */ /* 0x000ee20008000800 */
[----:B------:R-:W4:Y:S08]  /*1140*/  S2UR UR4, SR_CTAID.Y ;  /* 0x00000000000479c3 */ /* 0x000f300000002600 */
[----:B------:R-:W3:Y:S01]  /*1150*/  LDC R9, c[0x0][0xb24] ;  /* 0x0002c900ff097b82 */ /* 0x000ee20000000800 */
[----:B-1----:R-:W-:-:S02]  /*1160*/  I2FP.F32.U32 R5, UR5 ;  /* 0x0000000500057c45 */ /* 0x002fc40008201000 */
[----:B------:R-:W-:-:S05]  /*1170*/  CS2R.32 R3, SR_CgaSize ;  /* 0x0000000000037805 */ /* 0x000fca0000008a00 */
[----:B------:R-:W-:-:S06]  /*1180*/  IMAD R3, R3, -0xa0, RZ ;  /* 0xffffff6003037824 */ /* 0x000fcc00078e02ff */
[----:B------:R-:W1:Y:S01]  /*1190*/  LDC R3, c[0x0][R3+0x2a0] ;  /* 0x0000a80003037b82 */ /* 0x000e620000000800 */
[----:B------:R-:W-:Y:S01]  /*11a0*/  MOV R165, UR5 ;  /* 0x0000000500a57c02 */ /* 0x000fe20008000f00 */
[----:B--2---:R-:W-:Y:S01]  /*11b0*/  FMUL R5, R5, UR7 ;  /* 0x0000000705057c20 */ /* 0x004fe20008400000 */
[----:B----4-:R-:W-:Y:S02]  /*11c0*/  I2FP.F32.U32 R4, UR4 ;  /* 0x0000000400047c45 */ /* 0x010fe40008201000 */
[----:B------:R-:W-:-:S05]  /*11d0*/  CS2R.32 R2, SR_CgaSize ;  /* 0x0000000000027805 */ /* 0x000fca0000008a00 */
[----:B------:R-:W-:-:S06]  /*11e0*/  IMAD R2, R2, -0xa0, RZ ;  /* 0xffffff6002027824 */ /* 0x000fcc00078e02ff */
[----:B------:R-:W2:Y:S01]  /*11f0*/  LDC R2, c[0x0][R2+0x2a4] ;  /* 0x0000a90002027b82 */ /* 0x000ea20000000800 */
[----:B------:R-:W4:Y:S01]  /*1200*/  F2I.U32.TRUNC.NTZ R154, R5 ;  /* 0x00000005009a7305 */ /* 0x000f22000020f000 */
[----:B------:R-:W-:Y:S01]  /*1210*/  MOV R155, UR4 ;  /* 0x00000004009b7c02 */ /* 0x000fe20008000f00 */
[----:B---3--:R-:W-:-:S05]  /*1220*/  FMUL R4, R4, UR6 ;  /* 0x0000000604047c20 */ /* 0x008fca0008400000 */
[----:B------:R-:W-:Y:S01]  /*1230*/  BAR.SYNC.DEFER_BLOCKING 0x0 ;  /* 0x0000000000007b1d */ /* 0x000fe20000010000 */
[----:B------:R-:W-:-:S05]  /*1240*/  ISETP.GE.AND P0, PT, R9, 0x1, PT ;  /* 0x000000010900780c */ /* 0x000fca0003f06270 */
[----:B------:R-:W3:Y:S02]  /*1250*/  F2I.U32.TRUNC.NTZ R143, R4 ;  /* 0x00000004008f7305 */ /* 0x000ee4000020f000 */
[----:B------:R-:W2:Y:S01]  /*1260*/  S2UR UR36, SR_CTAID.Z ;  /* 0x00000000002479c3 */ /* 0x000ea20000002700 */
[----:B----4-:R-:W-:-:S05]  /*1270*/  IADD3 R154, PT, PT, -R154, RZ, RZ ;  /* 0x000000ff9a9a7210 */ /* 0x010fca0007ffe1ff */
[----:B-1----:R-:W-:Y:S01]  /*1280*/  IMAD R154, R3, R154, UR5 ;  /* 0x00000005039a7e24 */ /* 0x002fe2000f8e029a */
[----:B---3--:R-:W-:-:S05]  /*1290*/  IADD3 R143, PT, PT, -R143, RZ, RZ ;  /* 0x000000ff8f8f7210 */ /* 0x008fca0007ffe1ff */
[----:B--2---:R-:W-:Y:S01]  /*12a0*/  IMAD R143, R2, R143, UR4 ;  /* 0x00000004028f7e24 */ /* 0x004fe2000f8e028f */
[----:B------:R-:W-:Y:S06]  /*12b0*/  @!P0 BRA `(.L_x_16) ;  /* 0x0000000000b88947 */ /* 0x000fec0003800000 */
[----:B------:R-:W1:Y:S01]  /*12c0*/  LDC.64 R4, c[0x0][0xb18] ;  /* 0x0002c600ff047b82 */ /* 0x000e620000000a00 */
[----:B------:R-:W-:-:S07]  /*12d0*/  ISETP.NE.AND P0, PT, R9, 0x1, PT ;  /* 0x000000010900780c */ /* 0x000fce0003f05270 */
[----:B------:R-:W2:Y:S08]  /*12e0*/  LDC R10, c[0x0][0xb0c] ;  /* 0x0002c300ff0a7b82 */ /* 0x000eb00000000800 */
[----:B------:R-:W3:Y:S08]  /*12f0*/  LDC R11, c[0x0][0x370] ;  /* 0x0000dc00ff0b7b82 */ /* 0x000ef00000000800 */
[----:B------:R-:W4:Y:S01]  /*1300*/  LDC R12, c[0x0][0x374] ;  /* 0x0000dd00ff0c7b82 */ /* 0x000f220000000800 */
[----:B-1----:R-:W-:-:S07]  /*1310*/  ISETP.NE.AND P1, PT, R4, 0x1, PT ;  /* 0x000000010400780c */ /* 0x002fce0003f25270 */
[----:B------:R-:W3:Y:S01]  /*1320*/  LDC.64 R6, c[0x0][0xb10] ;  /* 0x0002c400ff067b82 */ /* 0x000ee20000000a00 */
[----:B--2---:R-:W-:-:S07]  /*1330*/  ISETP.NE.AND P2, PT, R10, 0x1, PT ;  /* 0x000000010a00780c */ /* 0x004fce0003f45270 */
[----:B------:R-:W1:Y:S08]  /*1340*/  LDC R8, c[0x0][0xb20] ;  /* 0x0002c800ff087b82 */ /* 0x000e700000000800 */
[----:B------:R-:W2:Y:S01]  /*1350*/  LDC.64 R2, c[0x0][0xb28] ;  /* 0x0002ca00ff027b82 */ /* 0x000ea20000000a00 */
[----:B----4-:R-:W-:-:S04]  /*1360*/  IMAD.HI.U32 R13, R12, R5, RZ ;  /* 0x000000050c0d7227 */ /* 0x010fc800078e00ff */
[----:B------:R-:W-:-:S04]  /*1370*/  IMAD.HI.U32 R5, R155, R5, RZ ;  /* 0x000000059b057227 */ /* 0x000fc800078e00ff */
[----:B---3--:R-:W-:-:S04]  /*1380*/  IMAD.HI.U32 R14, R11, R6, RZ ;  /* 0x000000060b0e7227 */ /* 0x008fc800078e00ff */
[----:B------:R-:W-:Y:S01]  /*1390*/  IMAD.HI.U32 R16, R165, R6, RZ ;  /* 0x00000006a5107227 */ /* 0x000fe200078e00ff */
[-C--:B------:R-:W-:Y:S02]  /*13a0*/  @P2 SHF.R.U32.HI R11, RZ, R7.reuse, R14 ;  /* 0x00000007ff0b2219 */ /* 0x080fe4000001160e */
[-C--:B-1----:R-:W-:Y:S02]  /*13b0*/  @P1 SHF.R.U32.HI R12, RZ, R8.reuse, R13 ;  /* 0x00000008ff0c1219 */ /* 0x082fe4000001160d */
[----:B------:R-:W-:Y:S02]  /*13c0*/  SHF.R.U32.HI R8, RZ, R8, R5 ;  /* 0x00000008ff087219 */ /* 0x000fe40000011605 */
[----:B------:R-:W-:Y:S02]  /*13d0*/  SHF.R.U32.HI R16, RZ, R7, R16 ;  /* 0x00000007ff107219 */ /* 0x000fe40000011610 */
[----:B------:R-:W-:Y:S01]  /*13e0*/  SEL R5, R155, R8, !P1 ;  /* 0x000000089b057207 */ /* 0x000fe20004800000 */
[----:B--2---:R-:W-:Y:S01]  /*13f0*/  IMAD.HI.U32 R14, R12, R2, RZ ;  /* 0x000000020c0e7227 */ /* 0x004fe200078e00ff */
[----:B------:R-:W-:-:S03]  /*1400*/  SEL R7, R165, R16, !P2 ;  /* 0x00000010a5077207 */ /* 0x000fc60005000000 */
[----:B------:R-:W-:Y:S01]  /*1410*/  IMAD.HI.U32 R6, R11, R2, RZ ;  /* 0x000000020b067227 */ /* 0x000fe200078e00ff */
[----:B------:R-:W-:-:S04]  /*1420*/  @P0 SHF.R.U32.HI R12, RZ, R3, R14 ;  /* 0x00000003ff0c0219 */ /* 0x000fc8000001160e */
[----:B------:R-:W-:Y:S01]  /*1430*/  @P0 SHF.R.U32.HI R11, RZ, R3, R6 ;  /* 0x00000003ff0b0219 */ /* 0x000fe20000011606 */
[----:B------:R-:W-:-:S04]  /*1440*/  IMAD R12, R12, R9, RZ ;  /* 0x000000090c0c7224 */ /* 0x000fc800078e02ff */
[----:B------:R-:W-:Y:S01]  /*1450*/  IMAD R6, R11, R9, RZ ;  /* 0x000000090b067224 */ /* 0x000fe200078e02ff */
[----:B------:R-:W-:-:S04]  /*1460*/  ISETP.GE.AND P1, PT, R5, R12, PT ;  /* 0x0000000c0500720c */ /* 0x000fc80003f26270 */
[----:B------:R-:W-:Y:S01]  /*1470*/  ISETP.GE.OR P1, PT, R7, R6, P1 ;  /* 0x000000060700720c */ /* 0x000fe20000f26670 */
[----:B------:R-:W-:-:S05]  /*1480*/  IMAD.HI.U32 R6, R5, R2, RZ ;  /* 0x0000000205067227 */ /* 0x000fca00078e00ff */
[----:B------:R-:W-:-:S04]  /*1490*/  SHF.R.U32.HI R6, RZ, R3, R6 ;  /* 0x00000003ff067219 */ /* 0x000fc80000011606 */
[----:B------:R-:W-:-:S03]  /*14a0*/  SEL R6, R5, R6, !P0 ;  /* 0x0000000605067207 */ /* 0x000fc60004000000 */
[----:B------:R-:W-:Y:S01]  /*14b0*/  @!P1 IMAD.HI.U32 R8, R7, R2, RZ ;  /* 0x0000000207089227 */ /* 0x000fe200078e00ff */
[----:B------:R-:W-:-:S04]  /*14c0*/  IADD3 R2, PT, PT, -R6, RZ, RZ ;  /* 0x000000ff06027210 */ /* 0x000fc80007ffe1ff */
[----:B------:R-:W-:Y:S01]  /*14d0*/  @!P1 SHF.R.U32.HI R8, RZ, R3, R8 ;  /* 0x00000003ff089219 */ /* 0x000fe20000011608 */
[----:B------:R-:W-:-:S03]  /*14e0*/  IMAD R2, R9, R2, R5 ;  /* 0x0000000209027224 */ /* 0x000fc600078e0205 */
[----:B------:R-:W-:Y:S02]  /*14f0*/  @!P1 SEL R3, R7, R8, !P0 ;  /* 0x0000000807039207 */ /* 0x000fe40004000000 */
[----:B------:R-:W-:-:S03]  /*1500*/  IADD3 R8, PT, PT, -R5, RZ, RZ ;  /* 0x000000ff05087210 */ /* 0x000fc60007ffe1ff */
[--C-:B------:R-:W-:Y:S02]  /*1510*/  @!P1 IMAD.IADD R6, R6, 0x1, -R3.reuse ;  /* 0x0000000106069824 */ /* 0x100fe400078e0a03 */
[----:B------:R-:W-:Y:S01]  /*1520*/  @!P1 IMAD R3, R2, R11, R3 ;  /* 0x0000000b02039224 */ /* 0x000fe200078e0203 */
[----:B------:R-:W-:Y:S01]  /*1530*/  IADD3 R2, PT, PT, -R7, RZ, RZ ;  /* 0x000000ff07027210 */ /* 0x000fe20007ffe1ff */
[----:B------:R-:W-:Y:S02]  /*1540*/  @!P1 IMAD R5, R6, R9, R7 ;  /* 0x0000000906059224 */ /* 0x000fe400078e0207 */
[----:B------:R-:W-:Y:S02]  /*1550*/  IMAD R8, R4, R8, R155 ;  /* 0x0000000804087224 */ /* 0x000fe400078e029b */
[----:B------:R-:W-:Y:S02]  /*1560*/  @!P1 IMAD.MOV.U32 R7, RZ, RZ, R3 ;  /* 0x000000ffff079224 */ /* 0x000fe400078e0003 */
[----:B------:R-:W-:-:S02]  /*1570*/  IMAD R2, R10, R2, R165 ;  /* 0x000000020a027224 */ /* 0x000fc400078e02a5 */
[----:B------:R-:W-:Y:S02]  /*1580*/  IMAD R155, R5, R4, R8 ;  /* 0x00000004059b7224 */ /* 0x000fe400078e0208 */
[----:B------:R-:W-:Y:S02]  /*1590*/  IMAD R165, R7, R10, R2 ;  /* 0x0000000a07a57224 */ /* 0x000fe400078e0202 */
.L_x_16:
[----:B------:R-:W1:Y:S01]  /*15a0*/  LDCU UR4, c[0x0][0xb30] ;  /* 0x00016600ff0477ac */ /* 0x000e620008000800 */
[----:B------:R-:W2:Y:S08]  /*15b0*/  S2UR UR37, SR_CgaCtaId ;  /* 0x00000000002579c3 */ /* 0x000eb00000008800 */
[----:B------:R-:W3:Y:S01]  /*15c0*/  LDC R72, c[0x0][0xb24] ;  /* 0x0002c900ff487b82 */ /* 0x000ee20000000800 */
[----:B-1----:R-:W-:-:S09]  /*15d0*/  UISETP.NE.AND UP1, UPT, UR4, 0x1, UPT ;  /* 0x000000010400788c */ /* 0x002fd2000bf25270 */
[----:B--2---:R-:W-:Y:S05]  /*15e0*/  BRA.U UP1, `(.L_x_17) ;  /* 0x0000000101407547 */ /* 0x004fea000b800000 */
[----:B------:R-:W1:Y:S08]  /*15f0*/  LDC.64 R4, c[0x0][0xb10] ;  /* 0x0002c400ff047b82 */ /* 0x000e700000000a00 */
[----:B------:R-:W2:Y:S08]  /*1600*/  LDC.64 R2, c[0x0][0xb18] ;  /* 0x0002c600ff027b82 */ /* 0x000eb00000000a00 */
[----:B------:R-:W4:Y:S08]  /*1610*/  LDC R6, c[0x0][0xb20] ;  /* 0x0002c800ff067b82 */ /* 0x000f300000000800 */
[----:B------:R-:W3:Y:S01]  /*1620*/  LDC R8, c[0x0][0xb0c] ;  /* 0x0002c300ff087b82 */ /* 0x000ee20000000800 */
[----:B-1----:R-:W-:-:S05]  /*1630*/  IMAD.HI.U32 R4, R165, R4, RZ ;  /* 0x00000004a5047227 */ /* 0x002fca00078e00ff */
[----:B------:R-:W-:Y:S01]  /*1640*/  SHF.R.U32.HI R4, RZ, R5, R4 ;  /* 0x00000005ff047219 */ /* 0x000fe20000011604 */
[----:B--2---:R-:W-:Y:S01]  /*1650*/  IMAD.HI.U32 R3, R155, R3, RZ ;  /* 0x000000039b037227 */ /* 0x004fe200078e00ff */
[----:B------:R-:W-:-:S04]  /*1660*/  ISETP.NE.AND P0, PT, R2, 0x1, PT ;  /* 0x000000010200780c */ /* 0x000fc80003f05270 */
[----:B----4-:R-:W-:-:S04]  /*1670*/  SHF.R.U32.HI R6, RZ, R6, R3 ;  /* 0x00000006ff067219 */ /* 0x010fc80000011603 */
[----:B------:R-:W-:Y:S02]  /*1680*/  SEL R3, R155, R6, !P0 ;  /* 0x000000069b037207 */ /* 0x000fe40004000000 */
[----:B---3--:R-:W-:-:S04]  /*1690*/  ISETP.NE.AND P1, PT, R8, 0x1, PT ;  /* 0x000000010800780c */ /* 0x008fc80003f25270 */
[----:B------:R-:W-:-:S05]  /*16a0*/  SEL R4, R165, R4, !P1 ;  /* 0x00000004a5047207 */ /* 0x000fca0004800000 */
[----:B------:R-:W-:Y:S02]  /*16b0*/  IMAD.IADD R5, R3, 0x1, -R4 ;  /* 0x0000000103057824 */ /* 0x000fe400078e0a04 */
[----:B------:R-:W-:Y:S02]  /*16c0*/  IMAD.IADD R3, R4, 0x1, -R3 ;  /* 0x0000000104037824 */ /* 0x000fe400078e0a03 */
[----:B------:R-:W-:Y:S02]  /*16d0*/  IMAD R165, R5, R8, R165 ;  /* 0x0000000805a57224 */ /* 0x000fe400078e02a5 */
[----:B------:R-:W-:-:S07]  /*16e0*/  IMAD R155, R3, R2, R155 ;  /* 0x00000002039b7224 */ /* 0x000fce00078e029b */
.L_x_17:
[----:B------:R-:W-:Y:S01]  /*16f0*/  BAR.SYNC.DEFER_BLOCKING 0x0 ;  /* 0x0000000000007b1d */ /* 0x000fe20000010000 */
[----:B------:R-:W-:Y:S01]  /*1700*/  UISETP.NE.AND UP1, UPT, UR8, 0x2, UPT ;  /* 0x000000020800788c */ /* 0x000fe2000bf25270 */
[----:B------:R-:W-:Y:S02]  /*1710*/  ISETP.NE.OR P5, PT, R0, 0x2, !P5 ;  /* 0x000000020000780c */ /* 0x000fe40006fa5670 */
[----:B------:R-:W-:-:S06]  /*1720*/  LOP3.LUT R2, R166, 0x1f, RZ, 0xc0, !PT ;  /* 0x0000001fa6027812 */ /* 0x000fcc00078ec0ff */
[----:B------:R-:W-:Y:S05]  /*1730*/  BRA.U UP1, `(.L_x_18) ;  /* 0x0000002101947547 */ /* 0x000fea000b800000 */
[----:B------:R-:W1:Y:S01]  /*1740*/  LDCU UR13, c[0x0][0x38c] ;  /* 0x00007180ff0d77ac */ /* 0x000e620008000800 */
[----:B------:R-:W2:Y:S01]  /*1750*/  LDC R9, c[0x0][0x370] ;  /* 0x0000dc00ff097b82 */ /* 0x000ea20000000800 */
[----:B------:R-:W-:Y:S01]  /*1760*/  PLOP3.LUT P1, PT, PT, PT, UP2, 0x80, 0x8 ;  /* 0x000000000008781c */ /* 0x000fe20003f2f028 */
[----:B------:R-:W-:Y:S01]  /*1770*/  IMAD.MOV.U32 R15, RZ, RZ, 0x1 ;  /* 0x00000001ff0f7424 */ /* 0x000fe200078e00ff */
[----:B------:R-:W-:Y:S01]  /*1780*/  ISETP.EQ.OR P4, PT, R2, RZ, P5 ;  /* 0x000000ff0200720c */ /* 0x000fe20002f82670 */
[----:B------:R-:W-:Y:S01]  /*1790*/  IMAD.MOV.U32 R14, RZ, RZ, RZ ;  /* 0x000000ffff0e7224 */ /* 0x000fe200078e00ff */
[----:B------:R-:W-:Y:S02]  /*17a0*/  PLOP3.LUT P1, PT, P1, PT, PT, 0x8, 0x80 ;  /* 0x000000000080781c */ /* 0x000fe40000f2e170 */
[----:B------:R-:W-:Y:S01]  /*17b0*/  CS2R R12, SRZ ;  /* 0x00000000000c7805 */ /* 0x000fe2000001ff00 */
[----:B------:R-:W-:Y:S01]  /*17c0*/  IMAD.MOV.U32 R10, RZ, RZ, 0x1 ;  /* 0x00000001ff0a7424 */ /* 0x000fe200078e00ff */
[----:B------:R-:W4:Y:S01]  /*17d0*/  LDC R0, c[0x0][0x374] ;  /* 0x0000dd00ff007b82 */ /* 0x000f220000000800 */
[----:B------:R-:W2:Y:S01]  /*17e0*/  LDCU.64 UR22, c[0x0][0x348] ;  /* 0x00006900ff1677ac */ /* 0x000ea20008000a00 */
[----:B------:R-:W-:Y:S01]  /*17f0*/  UMOV UR6, URZ ;  /* 0x000000ff00067c82 */ /* 0x000fe20008000000 */
[----:B-1----:R-:W-:-:S04]  /*1800*/  UIADD3 UR5, UPT, UPT, UR13, 0x1f, URZ ;  /* 0x0000001f0d057890 */ /* 0x002fc8000fffe0ff */
[----:B------:R-:W-:-:S04]  /*1810*/  USHF.R.S32.HI UR4, URZ, 0x1f, UR5 ;  /* 0x0000001fff047899 */ /* 0x000fc80008011405 */
[----:B------:R-:W-:-:S04]  /*1820*/  ULEA.HI UR4, UR4, UR5, URZ, 0x5 ;  /* 0x0000000504047291 */ /* 0x000fc8000f8f28ff */
[----:B------:R-:W-:Y:S02]  /*1830*/  USHF.R.S32.HI UR15, URZ, 0x5, UR4 ;  /* 0x00000005ff0f7899 */ /* 0x000fe40008011404 */
[----:B------:R-:W-:Y:S02]  /*1840*/  UIADD3 UR4, UPT, UPT, UR13, -0x1, URZ ;  /* 0xffffffff0d047890 */ /* 0x000fe4000fffe0ff */
[----:B------:R-:W-:Y:S02]  /*1850*/  UISETP.LT.U32.AND UP0, UPT, UR15, 0x22, UPT ;  /* 0x000000220f00788c */ /* 0x000fe4000bf01070 */
[----:B------:R-:W-:Y:S02]  /*1860*/  UISETP.GE.U32.AND UP1, UPT, UR4, -0x3f, UPT ;  /* 0xffffffc10400788c */ /* 0x000fe4000bf26070 */
[----:B------:R-:W-:Y:S02]  /*1870*/  USEL UR14, UR15, 0x22, UP0 ;  /* 0x000000220f0e7887 */ /* 0x000fe40008000000 */
[----:B------:R-:W-:-:S02]  /*1880*/  UIADD3 UR13, UPT, UPT, UR13, 0x3e, URZ ;  /* 0x0000003e0d0d7890 */ /* 0x000fc4000fffe0ff */
[----:B------:R-:W-:Y:S02]  /*1890*/  UIADD3 UR5, UPT, UPT, UR14, -0x1, URZ ;  /* 0xffffffff0e057890 */ /* 0x000fe4000fffe0ff */
[----:B------:R-:W-:-:S03]  /*18a0*/  UIADD3 UR7, UPT, UPT, UR15, -UR14, URZ ;  /* 0x8000000e0f077290 */ /* 0x000fc6000fffe0ff */
[----:B------:R-:W-:-:S04]  /*18b0*/  @UP1 UIADD3 UR5, UPT, UPT, UR14, URZ, URZ ;  /* 0x000000ff0e051290 */ /* 0x000fc8000fffe0ff */
[----:B--2---:R-:W-:-:S12]  /*18c0*/  UIADD3 UR5, UPT, UPT, UR5, 0x1, URZ ;  /* 0x0000000105057890 */ /* 0x004fd8000fffe0ff */
.L_x_36:
[----:B------:R-:W-:Y:S01]  /*18d0*/  UISETP.NE.AND UP0, UPT, UR37, URZ, UPT ;  /* 0x000000ff2500728c */ /* 0x000fe2000bf05270 */
[----:B------:R-:W1:Y:S08]  /*18e0*/  S2UR UR37, SR_CgaCtaId ;  /* 0x00000000002579c3 */ /* 0x000e700000008800 */
[----:B------:R-:W-:Y:S05]  /*18f0*/  BRA.U UP0, `(.L_x_19) ;  /* 0x0000000100347547 */ /* 0x000fea000b800000 */
[----:B------:R-:W2:Y:S01]  /*1900*/  S2R R2, SR_CgaCtaId ;  /* 0x0000000000027919 */ /* 0x000ea20000008800 */
[----:B------:R-:W-:-:S04]  /*1910*/  MOV R3, 0x400 ;  /* 0x0000040000037802 */ /* 0x000fc80000000f00 */
[----:B--2---:R-:W-:Y:S02]  /*1920*/  LEA R3, R2, R3, 0x18 ;  /* 0x0000000302037211 */ /* 0x004fe400078ec0ff */
[----:B------:R-:W-:-:S03]  /*1930*/  SHF.L.U32 R2, R10, 0x1f, RZ ;  /* 0x0000001f0a027819 */ /* 0x000fc600000006ff */
[----:B------:R-:W-:-:S04]  /*1940*/  IMAD R3, R12, 0x8, R3 ;  /* 0x000000080c037824 */ /* 0x000fc800078e0203 */
[----:B------:R-:W2:Y:S02]  /*1950*/  SYNCS.PHASECHK.TRANS64.TRYWAIT P0, [R3+URZ+0x2b0], R2 ;  /* 0x0002b002030075a7 */ /* 0x000ea400080011ff */
[----:B--2---:R-:W-:Y:S05]  /*1960*/  @!P0 BRA `(.L_x_20) ;  /* 0x0000006000d48947 */ /* 0x004fea0003800000 */
.L_x_126:
[----:B------:R-:W-:Y:S01]  /*1970*/  VIADD R12, R12, 0x1 ;  /* 0x000000010c0c7836 */ /* 0x000fe20000000000 */
[----:B------:R2:W-:Y:S04]  /*1980*/  SYNCS.ARRIVE.TRANS64.A1T0 RZ, [R3+URZ+0x2a0], RZ ;  /* 0x0002a0ff03ff79a7 */ /* 0x0005e800081000ff */
[----:B------:R-:W-:-:S04]  /*1990*/  ISETP.NE.AND P0, PT, R12, 0x2, PT ;  /* 0x000000020c00780c */ /* 0x000fc80003f05270 */
[----:B------:R-:W-:Y:S02]  /*19a0*/  SEL R12, R12, RZ, P0 ;  /* 0x000000ff0c0c7207 */ /* 0x000fe40000000000 */
[----:B--2---:R-:W-:-:S04]  /*19b0*/  SEL R3, RZ, 0x1, P0 ;  /* 0x00000001ff037807 */ /* 0x004fc80000000000 */
[----:B------:R-:W-:-:S07]  /*19c0*/  LOP3.LUT R10, R10, R3, RZ, 0x3c, !PT ;  /* 0x000000030a0a7212 */ /* 0x000fce00078e3cff */
.L_x_19:
[----:B------:R-:W-:Y:S01]  /*19d0*/  UMOV UR4, 0x400 ;  /* 0x0000040000047882 */ /* 0x000fe20000000000 */
[----:B------:R-:W-:Y:S01]  /*19e0*/  SHF.L.U32 R2, R15, 0x1f, RZ ;  /* 0x0000001f0f027819 */ /* 0x000fe200000006ff */
[----:B-1----:R-:W-:Y:S01]  /*19f0*/  ULEA UR4, UR37, UR4, 0x18 ;  /* 0x0000000425047291 */ /* 0x002fe2000f8ec0ff */
[----:B------:R-:W-:Y:S01]  /*1a00*/  R2UR UR34, R165 ;  /* 0x00000000a52272ca */ /* 0x000fe200000e0000 */
[----:B------:R-:W-:Y:S01]  /*1a10*/  UISETP.GE.U32.AND UP0, UPT, UR13, 0x3f, UPT ;  /* 0x0000003f0d00788c */ /* 0x000fe2000bf06070 */
[----:B------:R-:W-:Y:S01]  /*1a20*/  R2UR UR11, R155 ;  /* 0x000000009b0b72ca */ /* 0x000fe200000e0000 */
[----:B------:R-:W-:Y:S01]  /*1a30*/  ULEA UR8, UR6, UR4, 0x3 ;  /* 0x0000000406087291 */ /* 0x000fe2000f8e18ff */
[----:B------:R-:W-:-:S08]  /*1a40*/  UMOV UR24, URZ ;  /* 0x000000ff00187c82 */ /* 0x000fd00008000000 */
[----:B------:R1:W2:Y:S01]  /*1a50*/  SYNCS.PHASECHK.TRANS64.TRYWAIT P0, [UR8+0x110], R2 ;  /* 0x00011002ff0075a7 */ /* 0x0002a20008001108 */
[----:B------:R-:W-:Y:S02]  /*1a60*/  USHF.L.U32 UR34, UR34, 0x7, URZ ;  /* 0x0000000722227899 */ /* 0x000fe400080006ff */
[----:B------:R-:W-:Y:S01]  /*1a70*/  USHF.L.U32 UR11, UR11, 0x6, URZ ;  /* 0x000000060b0b7899 */ /* 0x000fe200080006ff */
[----:B------:R-:W-:Y:S11]  /*1a80*/  BRA.U !UP0, `(.L_x_21) ;  /* 0x0000000108a87547 */ /* 0x000ff6000b800000 */
[----:B------:R-:W-:Y:S01]  /*1a90*/  UMOV UR16, URZ ;  /* 0x000000ff00107c82 */ /* 0x000fe20008000000 */
[----:B------:R-:W-:-:S05]  /*1aa0*/  UMOV UR17, UR6 ;  /* 0x0000000600117c82 */ /* 0x000fca0008000000 */
.L_x_26:
[----:B-1----:R-:W-:Y:S01]  /*1ab0*/  ULEA UR33, UR17, UR4, 0x3 ;  /* 0x0000000411217291 */ /* 0x002fe2000f8e18ff */
[----:B--2---:R-:W-:Y:S01]  /*1ac0*/  @!P5 MOV R3, 0x1800 ;  /* 0x000018000003d802 */ /* 0x004fe20000000f00 */
[----:B--2---:R-:W-:Y:S10]  /*1ad0*/  @P0 BRA `(.L_x_22) ;  /* 0x00000000000c0947 */ /* 0x004ff40003800000 */
[----:B------:R-:W-:-:S04]  /*1ae0*/  SHF.L.U32 R5, R15, 0x1f, RZ ;  /* 0x0000001f0f057819 */ /* 0x000fc800000006ff */
[----:B------:R-:W2:Y:S02]  /*1af0*/  SYNCS.PHASECHK.TRANS64.TRYWAIT P0, [UR33+0x110], R5 ;  /* 0x00011005ff0075a7 */ /* 0x000ea40008001121 */
[----:B--2---:R-:W-:Y:S05]  /*1b00*/  @!P0 BRA `(.L_x_23) ;  /* 0x0000006000808947 */ /* 0x004fea0003800000 */
.L_x_22:
[----:B------:R2:W-:Y:S01]  /*1b10*/  @!P5 SYNCS.ARRIVE.TRANS64 RZ, [UR33], R3 ;  /* 0x00000003ffffd9a7 */ /* 0x0005e20008000021 */
[----:B------:R-:W-:Y:S04]  /*1b20*/  BSSY.RECONVERGENT B0, `(.L_x_24) ;  /* 0x0000003000007945 */ /* 0x000fe80003800200 */
[----:B------:R-:W-:Y:S05]  /*1b30*/  @P4 BRA `(.L_x_25) ;  /* 0x0000000000044947 */ /* 0x000fea0003800000 */
[----:B------:R-:W-:Y:S05]  /*1b40*/  BPT.TRAP 0x1 ;  /* 0x000000040000795c */ /* 0x000fea0000300000 */
.L_x_25:
[----:B------:R-:W-:Y:S05]  /*1b50*/  BSYNC.RECONVERGENT B0 ;  /* 0x0000000000007941 */ /* 0x000fea0003800200 */
.L_x_24:
[----:B------:R-:W-:Y:S02]  /*1b60*/  UIADD3 UR6, UPT, UPT, UR17, 0x1, URZ ;  /* 0x0000000111067890 */ /* 0x000fe4000fffe0ff */
[----:B------:R-:W-:Y:S02]  /*1b70*/  ULEA UR32, UR17, UR4, 0xc ;  /* 0x0000000411207291 */ /* 0x000fe4000f8e60ff */
[----:B------:R-:W-:Y:S02]  /*1b80*/  UISETP.NE.AND UP0, UPT, UR6, 0x22, UPT ;  /* 0x000000220600788c */ /* 0x000fe4000bf05270 */
[----:B------:R-:W-:Y:S02]  /*1b90*/  UIADD3 UR26, UP1, UPT, UR22, 0x80, URZ ;  /* 0x00000080161a7890 */ /* 0x000fe4000ff3e0ff */
[----:B------:R-:W-:Y:S02]  /*1ba0*/  USEL UR9, URZ, 0x1, UP0 ;  /* 0x00000001ff097887 */ /* 0x000fe40008000000 */
[----:B------:R-:W-:-:S02]  /*1bb0*/  USEL UR6, UR6, URZ, UP0 ;  /* 0x000000ff06067287 */ /* 0x000fc40008000000 */
[----:B------:R-:W-:Y:S02]  /*1bc0*/  UIADD3 UR20, UP0, UPT, UR22, 0x180, URZ ;  /* 0x0000018016147890 */ /* 0x000fe4000ff1e0ff */
[----:B------:R-:W-:Y:S01]  /*1bd0*/  ULEA UR8, UR6, UR4, 0x3 ;  /* 0x0000000406087291 */ /* 0x000fe2000f8e18ff */
[----:B------:R-:W-:Y:S01]  /*1be0*/  LOP3.LUT R15, R15, UR9, RZ, 0x3c, !PT ;  /* 0x000000090f0f7c12 */ /* 0x000fe2000f8e3cff */
[----:B------:R-:W-:Y:S02]  /*1bf0*/  USHF.L.U32 UR35, UR16, 0x5, URZ ;  /* 0x0000000510237899 */ /* 0x000fe400080006ff */
[----:B------:R-:W-:Y:S01]  /*1c00*/  UIADD3.X UR27, UPT, UPT, URZ, UR23, URZ, UP1, !UPT ;  /* 0x00000017ff1b7290 */ /* 0x000fe20008ffe4ff */
[----:B-1----:R-:W-:Y:S01]  /*1c10*/  SHF.L.U32 R2, R15, 0x1f, RZ ;  /* 0x0000001f0f027819 */ /* 0x002fe200000006ff */
[----:B------:R-:W-:Y:S02]  /*1c20*/  UIADD3 UR32, UPT, UPT, UR32, 0x4600, URZ ;  /* 0x0000460020207890 */ /* 0x000fe4000fffe0ff */
[----:B------:R-:W-:Y:S01]  /*1c30*/  UIADD3.X UR21, UPT, UPT, URZ, UR23, URZ, UP0, !UPT ;  /* 0x00000017ff157290 */ /* 0x000fe200087fe4ff */
[----:B------:R1:W1:Y:S01]  /*1c40*/  SYNCS.PHASECHK.TRANS64.TRYWAIT P0, [UR8+0x110], R2 ;  /* 0x00011002ff0075a7 */ /* 0x0002620008001108 */
[----:B------:R-:W-:Y:S01]  /*1c50*/  ULEA UR8, UR17, UR4, 0xb ;  /* 0x0000000411087291 */ /* 0x000fe2000f8e58ff */
[----:B------:R-:W-:Y:S01]  /*1c60*/  UMOV UR18, 0x0 ;  /* 0x0000000000127882 */ /* 0x000fe20000000000 */
[----:B------:R-:W-:-:S02]  /*1c70*/  UMOV UR19, 0x10000000 ;  /* 0x1000000000137882 */ /* 0x000fc40000000000 */
[----:B------:R-:W-:Y:S01]  /*1c80*/  UIADD3 UR8, UPT, UPT, UR8, 0x26600, URZ ;  /* 0x0002660008087890 */ /* 0x000fe2000fffe0ff */
[----:B------:R1:W-:Y:S01]  /*1c90*/  UTMALDG.3D [UR32], [UR26], desc[UR18] ;  /* 0x000012201a0075b4 */ /* 0x0003e20008011000 */
[----:B------:R-:W-:Y:S01]  /*1ca0*/  UMOV UR12, UR36 ;  /* 0x00000024000c7c82 */ /* 0x000fe20008000000 */
[----:B------:R-:W-:Y:S01]  /*1cb0*/  UMOV UR9, UR33 ;  /* 0x0000002100097c82 */ /* 0x000fe20008000000 */
[----:B------:R-:W-:Y:S01]  /*1cc0*/  UMOV UR10, UR35 ;  /* 0x00000023000a7c82 */ /* 0x000fe20008000000 */
[----:B------:R-:W-:Y:S01]  /*1cd0*/  UIADD3 UR16, UPT, UPT, UR16, 0x1, URZ ;  /* 0x0000000110107890 */ /* 0x000fe2000fffe0ff */
[----:B------:R-:W-:Y:S01]  /*1ce0*/  UMOV UR24, UR5 ;  /* 0x0000000500187c82 */ /* 0x000fe20008000000 */
[----:B------:R-:W-:Y:S02]  /*1cf0*/  UMOV UR17, UR6 ;  /* 0x0000000600117c82 */ /* 0x000fe40008000000 */
[----:B------:R1:W-:Y:S01]  /*1d00*/  UTMALDG.3D [UR8], [UR20], desc[UR18] ;  /* 0x00001208140075b4 */ /* 0x0003e20008011000 */
[----:B------:R-:W-:-:S09]  /*1d10*/  UISETP.NE.AND UP0, UPT, UR16, UR5, UPT ;  /* 0x000000051000728c */ /* 0x000fd2000bf05270 */
[----:B------:R-:W-:Y:S05]  /*1d20*/  BRA.U UP0, `(.L_x_26) ;  /* 0xfffffffd00607547 */ /* 0x000fea000b83ffff */
.L_x_21:
[----:B-1----:R-:W-:Y:S01]  /*1d30*/  ULEA UR8, UR6, UR4, 0x3 ;  /* 0x0000000406087291 */ /* 0x002fe2000f8e18ff */
[----:B------:R-:W-:Y:S01]  /*1d40*/  SHF.L.U32 R2, R15, 0x1f, RZ ;  /* 0x0000001f0f027819 */ /* 0x000fe200000006ff */
[----:B------:R-:W-:Y:S01]  /*1d50*/  @!P1 SYNCS.ARRIVE.TRANS64.A1T0 RZ, [UR4+0x238], RZ ;  /* 0x000238ffffff99a7 */ /* 0x000fe20008100004 */
[----:B------:R-:W-:-:S06]  /*1d60*/  UISETP.GT.AND UP0, UPT, UR15, UR14, UPT ;  /* 0x0000000e0f00728c */ /* 0x000fcc000bf04270 */
[----:B--2---:R1:W2:Y:S03]  /*1d70*/  SYNCS.PHASECHK.TRANS64.TRYWAIT P0, [UR8+0x110], R2 ;  /* 0x00011002ff0075a7 */ /* 0x0042a60008001108 */
[----:B------:R-:W-:Y:S05]  /*1d80*/  BRA.U !UP0, `(.L_x_27) ;  /* 0x0000000108ac7547 */ /* 0x000fea000b800000 */
[----:B------:R-:W-:Y:S01]  /*1d90*/  UIADD3 UR21, UPT, UPT, UR7, UR24, URZ ;  /* 0x0000001807157290 */ /* 0x000fe2000fffe0ff */
[----:B------:R-:W-:-:S11]  /*1da0*/  UMOV UR25, UR6 ;  /* 0x0000000600197c82 */ /* 0x000fd60008000000 */
.L_x_32:
[----:B-1----:R-:W-:Y:S01]  /*1db0*/  ULEA UR17, UR25, UR4, 0x3 ;  /* 0x0000000419117291 */ /* 0x002fe2000f8e18ff */
[----:B--2---:R-:W-:Y:S01]  /*1dc0*/  @!P5 MOV R3, 0x1800 ;  /* 0x000018000003d802 */ /* 0x004fe20000000f00 */
[----:B--2---:R-:W-:Y:S10]  /*1dd0*/  @P0 BRA `(.L_x_28) ;  /* 0x00000000000c0947 */ /* 0x004ff40003800000 */
[----:B------:R-:W-:-:S04]  /*1de0*/  SHF.L.U32 R5, R15, 0x1f, RZ ;  /* 0x0000001f0f057819 */ /* 0x000fc800000006ff */
[----:B------:R-:W2:Y:S02]  /*1df0*/  SYNCS.PHASECHK.TRANS64.TRYWAIT P0, [UR17+0x110], R5 ;  /* 0x00011005ff0075a7 */ /* 0x000ea40008001111 */
[----:B--2---:R-:W-:Y:S05]  /*1e00*/  @!P0 BRA `(.L_x_29) ;  /* 0x0000005c00d88947 */ /* 0x004fea0003800000 */
.L_x_28:
[----:B------:R2:W-:Y:S01]  /*1e10*/  @!P5 SYNCS.ARRIVE.TRANS64 RZ, [UR17], R3 ;  /* 0x00000003ffffd9a7 */ /* 0x0005e20008000011 */
[----:B------:R-:W-:Y:S04]  /*1e20*/  BSSY.RECONVERGENT B0, `(.L_x_30) ;  /* 0x0000003000007945 */ /* 0x000fe80003800200 */
[----:B------:R-:W-:Y:S05]  /*1e30*/  @P4 BRA `(.L_x_31) ;  /* 0x0000000000044947 */ /* 0x000fea0003800000 */
[----:B------:R-:W-:Y:S05]  /*1e40*/  BPT.TRAP 0x1 ;  /* 0x000000040000795c */ /* 0x000fea0000300000 */
.L_x_31:
[----:B------:R-:W-:Y:S05]  /*1e50*/  BSYNC.RECONVERGENT B0 ;  /* 0x0000000000007941 */ /* 0x000fea0003800200 */
.L_x_30:
        /* <DEDUP_REMOVED lines=10> */
[----:B------:R-:W-:Y:S01]  /*1f00*/  UIADD3 UR16, UPT, UPT, UR16, 0x4600, URZ ;  /* 0x0000460010107890 */ /* 0x000fe2000fffe0ff */
[----:B-1----:R-:W-:Y:S01]  /*1f10*/  SHF.L.U32 R2, R15, 0x1f, RZ ;  /* 0x0000001f0f027819 */ /* 0x002fe200000006ff */
[----:B------:R-:W-:Y:S02]  /*1f20*/  UIADD3.X UR31, UPT, UPT, URZ, UR23, URZ, UP1, !UPT ;  /* 0x00000017ff1f7290 */ /* 0x000fe40008ffe4ff */
[----:B------:R-:W-:Y:S01]  /*1f30*/  UIADD3.X UR29, UPT, UPT, URZ, UR23, URZ, UP0, !UPT ;  /* 0x00000017ff1d7290 */ /* 0x000fe200087fe4ff */
[----:B------:R1:W1:Y:S01]  /*1f40*/  SYNCS.PHASECHK.TRANS64.TRYWAIT P0, [UR8+0x110], R2 ;  /* 0x00011002ff0075a7 */ /* 0x0002620008001108 */
[----:B------:R-:W-:Y:S01]  /*1f50*/  ULEA UR8, UR25, UR4, 0xb ;  /* 0x0000000419087291 */ /* 0x000fe2000f8e58ff */
[----:B------:R-:W-:Y:S01]  /*1f60*/  UMOV UR26, 0x0 ;  /* 0x00000000001a7882 */ /* 0x000fe20000000000 */
[----:B------:R-:W-:-:S02]  /*1f70*/  UMOV UR27, 0x10000000 ;  /* 0x10000000001b7882 */ /* 0x000fc40000000000 */
[----:B------:R-:W-:Y:S01]  /*1f80*/  UIADD3 UR8, UPT, UPT, UR8, 0x26600, URZ ;  /* 0x0002660008087890 */ /* 0x000fe2000fffe0ff */
[----:B------:R-:W-:Y:S01]  /*1f90*/  UMOV UR18, UR34 ;  /* 0x0000002200127c82 */ /* 0x000fe20008000000 */
[----:B------:R-:W-:Y:S01]  /*1fa0*/  UMOV UR20, UR36 ;  /* 0x0000002400147c82 */ /* 0x000fe20008000000 */
[----:B------:R-:W-:Y:S01]  /*1fb0*/  UMOV UR12, UR36 ;  /* 0x00000024000c7c82 */ /* 0x000fe20008000000 */
[----:B------:R-:W-:Y:S01]  /*1fc0*/  UMOV UR9, UR17 ;  /* 0x0000001100097c82 */ /* 0x000fe20008000000 */
[----:B------:R-:W-:Y:S01]  /*1fd0*/  UMOV UR10, UR19 ;  /* 0x00000013000a7c82 */ /* 0x000fe20008000000 */
[----:B------:R1:W-:Y:S01]  /*1fe0*/  UTMALDG.3D [UR16], [UR30], desc[UR26] ;  /* 0x00001a101e0075b4 */ /* 0x0003e20008011000 */
[----:B------:R-:W-:Y:S01]  /*1ff0*/  UIADD3 UR24, UPT, UPT, UR24, 0x1, URZ ;  /* 0x0000000118187890 */ /* 0x000fe2000fffe0ff */
[----:B------:R-:W-:-:S03]  /*2000*/  UMOV UR25, UR6 ;  /* 0x0000000600197c82 */ /* 0x000fc60008000000 */
[----:B------:R-:W-:Y:S01]  /*2010*/  UISETP.NE.AND UP0, UPT, UR24, UR21, UPT ;  /* 0x000000151800728c */ /* 0x000fe2000bf05270 */
[----:B------:R1:W-:Y:S08]  /*2020*/  UTMALDG.3D [UR8], [UR28], desc[UR26] ;  /* 0x00001a081c0075b4 */ /* 0x0003f00008011000 */
[----:B------:R-:W-:Y:S05]  /*2030*/  BRA.U UP0, `(.L_x_32) ;  /* 0xfffffffd005c7547 */ /* 0x000fea000b83ffff */
.L_x_27:
[C---:B-1----:R-:W-:Y:S01]  /*2040*/  LEA R2, R14.reuse, UR4, 0x3 ;  /* 0x000000040e027c11 */ /* 0x042fe2000f8e18ff */
[----:B------:R-:W-:Y:S01]  /*2050*/  NOP ;  /* 0x0000000000007918 */ /* 0x000fe20000000000 */
[----:B--2---:R-:W-:Y:S02]  /*2060*/  SHF.L.U32 R3, R13, 0x1f, RZ ;  /* 0x0000001f0d037819 */ /* 0x004fe400000006ff */
[----:B------:R-:W-:Y:S02]  /*2070*/  LEA R4, R14, UR4, 0x4 ;  /* 0x000000040e047c11 */ /* 0x000fe4000f8e20ff */
[----:B------:R-:W1:Y:S02]  /*2080*/  SYNCS.PHASECHK.TRANS64.TRYWAIT P0, [R2+URZ+0x240], R3 ;  /* 0x00024003020075a7 */ /* 0x000e6400080011ff */
[----:B-1----:R-:W-:Y:S05]  /*2090*/  @!P0 BRA `(.L_x_33) ;  /* 0x0000005c004c8947 */ /* 0x002fea0003800000 */
.L_x_129:
[----:B------:R-:W2:Y:S01]  /*20a0*/  LDS.128 R4, [R4+0x2d0] ;  /* 0x0002d00004047984 */ /* 0x000ea20000000c00 */
[----:B---3--:R-:W-:Y:S01]  /*20b0*/  ISETP.GE.AND P0, PT, R72, 0x1, PT ;  /* 0x000000014800780c */ /* 0x008fe20003f06270 */
[----:B-1----:R-:W-:Y:S01]  /*20c0*/  VIADD R2, R2, 0x250 ;  /* 0x0000025002027836 */ /* 0x002fe20000000000 */
[----:B------:R-:W-:Y:S01]  /*20d0*/  @!PT LDS RZ, [RZ] ;  /* 0x00000000fffff984 */ /* 0x000fe20000000800 */
[----:B------:R-:W-:Y:S01]  /*20e0*/  @!PT LDS RZ, [RZ] ;  /* 0x00000000fffff984 */ /* 0x000fe20000000800 */
[----:B------:R-:W-:Y:S01]  /*20f0*/  @!PT LDS RZ, [RZ] ;  /* 0x00000000fffff984 */ /* 0x000fe20000000800 */
[----:B------:R-:W-:Y:S01]  /*2100*/  @!PT LDS RZ, [RZ] ;  /* 0x00000000fffff984 */ /* 0x000fe20000000800 */
[----:B------:R1:W-:Y:S06]  /*2110*/  MEMBAR.ALL.CTA ;  /* 0x0000000000007992 */ /* 0x0003ec0000008000 */
[----:B-1----:R-:W1:Y:S01]  /*2120*/  FENCE.VIEW.ASYNC.S ;  /* 0x00000000000073c6 */ /* 0x002e620000000000 */
[----:B------:R-:W-:-:S04]  /*2130*/  PRMT R2, RZ, 0x654, R2 ;  /* 0x00000654ff027816 */ /* 0x000fc80000000002 */
[----:B-1----:R1:W-:Y:S01]  /*2140*/  SYNCS.ARRIVE.TRANS64.RED.A1T0 RZ, [R2+URZ], RZ ;  /* 0x000000ff02ff79a7 */ /* 0x0023e200081004ff */
[----:B--2---:R-:W-:-:S13]  /*2150*/  LOP3.LUT P2, RZ, R6, 0x1, RZ, 0xc0, !PT ;  /* 0x0000000106ff7812 */ /* 0x004fda000784c0ff */
[----:B------:R-:W-:Y:S01]  /*2160*/  @P2 SHF.R.U32.HI R3, RZ, 0x10, R5 ;  /* 0x00000010ff032819 */ /* 0x000fe20000011605 */
[----:B------:R-:W-:Y:S01]  /*2170*/  VOTEU.ANY UP0, P2 ;  /* 0x0000000000ff7886 */ /* 0x000fe20001000100 */
[----:B------:R-:W-:Y:S02]  /*2180*/  @P2 MOV R11, R4 ;  /* 0x00000004000b2202 */ /* 0x000fe40000000f00 */
[----:B------:R-:W-:Y:S02]  /*2190*/  @P2 R2UR.BROADCAST UR8, R3 ;  /* 0x00000000030822ca */ /* 0x000fe400008e0000 */
[----:B------:R-:W-:-:S11]  /*21a0*/  @P2 LOP3.LUT R8, R5, 0xffff, RZ, 0xc0, !PT ;  /* 0x0000ffff05082812 */ /* 0x000fd600078ec0ff */
[----:B------:R-:W-:Y:S01]  /*21b0*/  @UP0 UMOV UR36, UR8 ;  /* 0x0000000800240c82 */ /* 0x000fe20008000000 */
[----:B-1----:R-:W-:Y:S05]  /*21c0*/  @!P0 BRA `(.L_x_34) ;  /* 0x0000000000b88947 */ /* 0x002fea0003800000 */
[----:B------:R-:W4:Y:S01]  /*21d0*/  LDC.64 R4, c[0x0][0xb18] ;  /* 0x0002c600ff047b82 */ /* 0x000f220000000a00 */
[----:B------:R-:W-:-:S07]  /*21e0*/  ISETP.NE.AND P3, PT, R72, 0x1, PT ;  /* 0x000000014800780c */ /* 0x000fce0003f65270 */
[----:B------:R-:W1:Y:S08]  /*21f0*/  LDC.64 R6, c[0x0][0xb10] ;  /* 0x0002c400ff067b82 */ /* 0x000e700000000a00 */
[----:B------:R-:W2:Y:S08]  /*2200*/  LDC R16, c[0x0][0xb20] ;  /* 0x0002c800ff107b82 */ /* 0x000eb00000000800 */
[----:B------:R-:W3:Y:S01]  /*2210*/  LDC R18, c[0x0][0xb0c] ;  /* 0x0002c300ff127b82 */ /* 0x000ee20000000800 */
[----:B----4-:R-:W-:Y:S01]  /*2220*/  IMAD.HI.U32 R17, R0, R5, RZ ;  /* 0x0000000500117227 */ /* 0x010fe200078e00ff */
[----:B------:R-:W-:-:S03]  /*2230*/  ISETP.NE.AND P0, PT, R4, 0x1, PT ;  /* 0x000000010400780c */ /* 0x000fc60003f05270 */
[----:B------:R-:W-:-:S03]  /*2240*/  IMAD.HI.U32 R5, R8, R5, RZ ;  /* 0x0000000508057227 */ /* 0x000fc600078e00ff */
[----:B------:R-:W4:Y:S01]  /*2250*/  LDC.64 R2, c[0x0][0xb28] ;  /* 0x0002ca00ff027b82 */ /* 0x000f220000000a00 */
[----:B-1----:R-:W-:-:S04]  /*2260*/  IMAD.HI.U32 R20, R9, R6, RZ ;  /* 0x0000000609147227 */ /* 0x002fc800078e00ff */
[----:B------:R-:W-:Y:S01]  /*2270*/  IMAD.HI.U32 R22, R11, R6, RZ ;  /* 0x000000060b167227 */ /* 0x000fe200078e00ff */
[----:B------:R-:W-:Y:S02]  /*2280*/  SHF.R.U32.HI R20, RZ, R7, R20 ;  /* 0x00000007ff147219 */ /* 0x000fe40000011614 */
[-C--:B--2---:R-:W-:Y:S02]  /*2290*/  SHF.R.U32.HI R17, RZ, R16.reuse, R17 ;  /* 0x00000010ff117219 */ /* 0x084fe40000011611 */
[----:B------:R-:W-:Y:S02]  /*22a0*/  SHF.R.U32.HI R5, RZ, R16, R5 ;  /* 0x00000010ff057219 */ /* 0x000fe40000011605 */
[----:B------:R-:W-:Y:S02]  /*22b0*/  SEL R17, R0, R17, !P0 ;  /* 0x0000001100117207 */ /* 0x000fe40004000000 */
[----:B------:R-:W-:Y:S02]  /*22c0*/  SHF.R.U32.HI R22, RZ, R7, R22 ;  /* 0x00000007ff167219 */ /* 0x000fe40000011616 */
[----:B---3--:R-:W-:-:S02]  /*22d0*/  ISETP.NE.AND P1, PT, R18, 0x1, PT ;  /* 0x000000011200780c */ /* 0x008fc40003f25270 */
[----:B------:R-:W-:Y:S02]  /*22e0*/  SEL R5, R8, R5, !P0 ;  /* 0x0000000508057207 */ /* 0x000fe40004000000 */
[----:B------:R-:W-:Y:S02]  /*22f0*/  SEL R19, R9, R20, !P1 ;  /* 0x0000001409137207 */ /* 0x000fe40004800000 */
[----:B------:R-:W-:Y:S01]  /*2300*/  SEL R7, R11, R22, !P1 ;  /* 0x000000160b077207 */ /* 0x000fe20004800000 */
[----:B----4-:R-:W-:-:S04]  /*2310*/  IMAD.HI.U32 R20, R17, R2, RZ ;  /* 0x0000000211147227 */ /* 0x010fc800078e00ff */
[----:B------:R-:W-:Y:S01]  /*2320*/  IMAD.HI.U32 R6, R19, R2, RZ ;  /* 0x0000000213067227 */ /* 0x000fe200078e00ff */
[----:B------:R-:W-:-:S04]  /*2330*/  @P3 SHF.R.U32.HI R17, RZ, R3, R20 ;  /* 0x00000003ff113219 */ /* 0x000fc80000011614 */
[----:B------:R-:W-:Y:S01]  /*2340*/  @P3 SHF.R.U32.HI R19, RZ, R3, R6 ;  /* 0x00000003ff133219 */ /* 0x000fe20000011606 */
[----:B------:R-:W-:-:S04]  /*2350*/  IMAD R17, R72, R17, RZ ;  /* 0x0000001148117224 */ /* 0x000fc800078e02ff */
[----:B------:R-:W-:Y:S01]  /*2360*/  IMAD R6, R72, R19, RZ ;  /* 0x0000001348067224 */ /* 0x000fe200078e02ff */
[C---:B------:R-:W-:Y:S02]  /*2370*/  ISETP.GE.AND P0, PT, R5.reuse, R17, PT ;  /* 0x000000110500720c */ /* 0x040fe40003f06270 */
[----:B------:R-:W-:Y:S02]  /*2380*/  IADD3 R17, PT, PT, -R5, RZ, RZ ;  /* 0x000000ff05117210 */ /* 0x000fe40007ffe1ff */
[----:B------:R-:W-:Y:S01]  /*2390*/  ISETP.GE.OR P0, PT, R7, R6, P0 ;  /* 0x000000060700720c */ /* 0x000fe20000706670 */
[----:B------:R-:W-:-:S04]  /*23a0*/  IMAD.HI.U32 R6, R5, R2, RZ ;  /* 0x0000000205067227 */ /* 0x000fc800078e00ff */
[----:B------:R-:W-:Y:S01]  /*23b0*/  IMAD R8, R4, R17, R8 ;  /* 0x0000001104087224 */ /* 0x000fe200078e0208 */
[----:B------:R-:W-:-:S04]  /*23c0*/  SHF.R.U32.HI R6, RZ, R3, R6 ;  /* 0x00000003ff067219 */ /* 0x000fc80000011606 */
[----:B------:R-:W-:-:S03]  /*23d0*/  SEL R6, R5, R6, !P3 ;  /* 0x0000000605067207 */ /* 0x000fc60005800000 */
[----:B------:R-:W-:-:S04]  /*23e0*/  @!P0 IMAD.HI.U32 R16, R7, R2, RZ ;  /* 0x0000000207108227 */ /* 0x000fc800078e00ff */
[----:B------:R-:W-:Y:S01]  /*23f0*/  IMAD.MOV R2, RZ, RZ, -R6 ;  /* 0x000000ffff027224 */ /* 0x000fe200078e0a06 */
[----:B------:R-:W-:-:S03]  /*2400*/  @!P0 SHF.R.U32.HI R16, RZ, R3, R16 ;  /* 0x00000003ff108219 */ /* 0x000fc60000011610 */
[----:B------:R-:W-:Y:S01]  /*2410*/  IMAD R2, R72, R2, R5 ;  /* 0x0000000248027224 */ /* 0x000fe200078e0205 */
[----:B------:R-:W-:-:S05]  /*2420*/  @!P0 SEL R3, R7, R16, !P3 ;  /* 0x0000001007038207 */ /* 0x000fca0005800000 */
[--C-:B------:R-:W-:Y:S02]  /*2430*/  @!P0 IMAD.IADD R6, R6, 0x1, -R3.reuse ;  /* 0x0000000106068824 */ /* 0x100fe400078e0a03 */
[----:B------:R-:W-:Y:S01]  /*2440*/  @!P0 IMAD R3, R2, R19, R3 ;  /* 0x0000001302038224 */ /* 0x000fe200078e0203 */
[----:B------:R-:W-:Y:S01]  /*2450*/  IADD3 R2, PT, PT, -R7, RZ, RZ ;  /* 0x000000ff07027210 */ /* 0x000fe20007ffe1ff */
[----:B------:R-:W-:Y:S02]  /*2460*/  @!P0 IMAD R5, R72, R6, R7 ;  /* 0x0000000648058224 */ /* 0x000fe400078e0207 */
[----:B------:R-:W-:Y:S02]  /*2470*/  @!P0 IMAD.MOV.U32 R7, RZ, RZ, R3 ;  /* 0x000000ffff078224 */ /* 0x000fe400078e0003 */
[----:B------:R-:W-:Y:S02]  /*2480*/  IMAD R2, R18, R2, R11 ;  /* 0x0000000212027224 */ /* 0x000fe400078e020b */
[----:B------:R-:W-:-:S02]  /*2490*/  IMAD R8, R5, R4, R8 ;  /* 0x0000000405087224 */ /* 0x000fc400078e0208 */
[----:B------:R-:W-:Y:S02]  /*24a0*/  IMAD R11, R7, R18, R2 ;  /* 0x00000012070b7224 */ /* 0x000fe400078e0202 */
.L_x_34:
[----:B------:R-:W1:Y:S02]  /*24b0*/  LDCU UR8, c[0x0][0xb30] ;  /* 0x00016600ff0877ac */ /* 0x000e640008000800 */
[----:B-1----:R-:W-:-:S09]  /*24c0*/  UISETP.NE.AND UP0, UPT, UR8, 0x1, UPT ;  /* 0x000000010800788c */ /* 0x002fd2000bf05270 */
[----:B------:R-:W-:Y:S05]  /*24d0*/  BRA.U UP0, `(.L_x_35) ;  /* 0x0000000100407547 */ /* 0x000fea000b800000 */
[----:B------:R-:W1:Y:S08]  /*24e0*/  LDC.64 R4, c[0x0][0xb10] ;  /* 0x0002c400ff047b82 */ /* 0x000e700000000a00 */
[----:B------:R-:W2:Y:S08]  /*24f0*/  LDC.64 R2, c[0x0][0xb18] ;  /* 0x0002c600ff027b82 */ /* 0x000eb00000000a00 */
[----:B------:R-:W3:Y:S08]  /*2500*/  LDC R6, c[0x0][0xb20] ;  /* 0x0002c800ff067b82 */ /* 0x000ef00000000800 */
[----:B------:R-:W4:Y:S01]  /*2510*/  LDC R16, c[0x0][0xb0c] ;  /* 0x0002c300ff107b82 */ /* 0x000f220000000800 */
[----:B-1----:R-:W-:-:S05]  /*2520*/  IMAD.HI.U32 R4, R11, R4, RZ ;  /* 0x000000040b047227 */ /* 0x002fca00078e00ff */
[----:B------:R-:W-:Y:S01]  /*2530*/  SHF.R.U32.HI R4, RZ, R5, R4 ;  /* 0x00000005ff047219 */ /* 0x000fe20000011604 */
[----:B--2---:R-:W-:Y:S01]  /*2540*/  IMAD.HI.U32 R3, R8, R3, RZ ;  /* 0x0000000308037227 */ /* 0x004fe200078e00ff */
[----:B------:R-:W-:-:S04]  /*2550*/  ISETP.NE.AND P0, PT, R2, 0x1, PT ;  /* 0x000000010200780c */ /* 0x000fc80003f05270 */
[----:B---3--:R-:W-:-:S04]  /*2560*/  SHF.R.U32.HI R3, RZ, R6, R3 ;  /* 0x00000006ff037219 */ /* 0x008fc80000011603 */
[----:B------:R-:W-:Y:S02]  /*2570*/  SEL R3, R8, R3, !P0 ;  /* 0x0000000308037207 */ /* 0x000fe40004000000 */
[----:B----4-:R-:W-:-:S04]  /*2580*/  ISETP.NE.AND P1, PT, R16, 0x1, PT ;  /* 0x000000011000780c */ /* 0x010fc80003f25270 */
[----:B------:R-:W-:-:S05]  /*2590*/  SEL R4, R11, R4, !P1 ;  /* 0x000000040b047207 */ /* 0x000fca0004800000 */
[----:B------:R-:W-:Y:S02]  /*25a0*/  IMAD.IADD R5, R3, 0x1, -R4 ;  /* 0x0000000103057824 */ /* 0x000fe400078e0a04 */
[----:B------:R-:W-:Y:S02]  /*25b0*/  IMAD.IADD R3, R4, 0x1, -R3 ;  /* 0x0000000104037824 */ /* 0x000fe400078e0a03 */
[----:B------:R-:W-:Y:S02]  /*25c0*/  IMAD R11, R5, R16, R11 ;  /* 0x00000010050b7224 */ /* 0x000fe400078e020b */
[----:B------:R-:W-:-:S07]  /*25d0*/  IMAD R8, R3, R2, R8 ;  /* 0x0000000203087224 */ /* 0x000fce00078e0208 */
.L_x_35:
[----:B------:R-:W-:Y:S01]  /*25e0*/  VIADD R14, R14, 0x1 ;  /* 0x000000010e0e7836 */ /* 0x000fe20000000000 */
[----:B------:R-:W-:Y:S01]  /*25f0*/  PLOP3.LUT P1, PT, PT, PT, PT, 0x80, 0x8 ;  /* 0x000000000008781c */ /* 0x000fe20003f2f070 */
[----:B------:R-:W-:Y:S02]  /*2600*/  IMAD.IADD R165, R11, 0x1, R154 ;  /* 0x000000010ba57824 */ /* 0x000fe400078e029a */
[----:B------:R-:W-:Y:S01]  /*2610*/  IMAD.IADD R155, R8, 0x1, R143 ;  /* 0x00000001089b7824 */ /* 0x000fe200078e028f */
[----:B------:R-:W-:-:S04]  /*2620*/  ISETP.NE.AND P0, PT, R14, 0x2, PT ;  /* 0x000000020e00780c */ /* 0x000fc80003f05270 */
[----:B------:R-:W-:Y:S02]  /*2630*/  SEL R2, RZ, 0x1, P0 ;  /* 0x00000001ff027807 */ /* 0x000fe40000000000 */
[----:B------:R-:W-:Y:S02]  /*2640*/  SEL R14, R14, RZ, P0 ;  /* 0x000000ff0e0e7207 */ /* 0x000fe40000000000 */
[----:B------:R-:W-:Y:S01]  /*2650*/  LOP3.LUT R13, R13, R2, RZ, 0x3c, !PT ;  /* 0x000000020d0d7212 */ /* 0x000fe200078e3cff */
[----:B------:R-:W-:Y:S06]  /*2660*/  @P2 BRA `(.L_x_36) ;  /* 0xfffffff000982947 */ /* 0x000fec000383ffff */
[----:B------:R-:W-:Y:S01]  /*2670*/  UIADD3 UR4, UPT, UPT, UR4, 0x110, URZ ;  /* 0x0000011004047890 */ /* 0x000fe2000fffe0ff */
[----:B------:R-:W-:-:S03]  /*2680*/  SHF.L.U32 R3, R15, 0x1f, RZ ;  /* 0x0000001f0f037819 */ /* 0x000fc600000006ff */
[----:B------:R-:W-:-:S09]  /*2690*/  ULEA UR5, UR6, UR4, 0x3 ;  /* 0x0000000406057291 */ /* 0x000fd2000f8e18ff */
[----:B------:R-:W1:Y:S02]  /*26a0*/  SYNCS.PHASECHK.TRANS64.TRYWAIT P0, [UR5], R3 ;  /* 0x00000003ff0075a7 */ /* 0x000e640008001105 */
[----:B-1----:R-:W-:Y:S05]  /*26b0*/  @!P0 BRA `(.L_x_37) ;  /* 0x0000005400d88947 */ /* 0x002fea0003800000 */
.L_x_131:
[----:B------:R-:W-:-:S04]  /*26c0*/  UIADD3 UR6, UPT, UPT, UR6, 0x1, URZ ;  /* 0x0000000106067890 */ /* 0x000fc8000fffe0ff */
[----:B------:R-:W-:-:S04]  /*26d0*/  UISETP.NE.AND UP0, UPT, UR6, 0x22, UPT ;  /* 0x000000220600788c */ /* 0x000fc8000bf05270 */
[----:B------:R-:W-:Y:S02]  /*26e0*/  USEL UR7, URZ, 0x1, UP0 ;  /* 0x00000001ff077887 */ /* 0x000fe40008000000 */
[----:B------:R-:W-:-:S04]  /*26f0*/  USEL UR6, UR6, URZ, UP0 ;  /* 0x000000ff06067287 */ /* 0x000fc80008000000 */
[----:B------:R-:W-:Y:S01]  /*2700*/  ULEA UR5, UR6, UR4, 0x3 ;  /* 0x0000000406057291 */ /* 0x000fe2000f8e18ff */
[----:B------:R-:W-:-:S04]  /*2710*/  LOP3.LUT R2, R15, UR7, RZ, 0x3c, !PT ;  /* 0x000000070f027c12 */ /* 0x000fc8000f8e3cff */
[----:B-1----:R-:W-:-:S04]  /*2720*/  SHF.L.U32 R3, R2, 0x1f, RZ ;  /* 0x0000001f02037819 */ /* 0x002fc800000006ff */
[----:B------:R-:W1:Y:S02]  /*2730*/  SYNCS.PHASECHK.TRANS64.TRYWAIT P0, [UR5], R3 ;  /* 0x00000003ff0075a7 */ /* 0x000e640008001105 */
[----:B-1----:R-:W-:Y:S05]  /*2740*/  @!P0 BRA `(.L_x_38) ;  /* 0x0000005400cc8947 */ /* 0x002fea0003800000 */
.L_x_133:
        /* <DEDUP_REMOVED lines=9> */
.L_x_135:
        /* <DEDUP_REMOVED lines=9> */
.L_x_137:
        /* <DEDUP_REMOVED lines=9> */
.L_x_139:
        /* <DEDUP_REMOVED lines=9> */
.L_x_141:
        /* <DEDUP_REMOVED lines=9> */
.L_x_143:
        /* <DEDUP_REMOVED lines=9> */
.L_x_145:
        /* <DEDUP_REMOVED lines=9> */
.L_x_147:
        /* <DEDUP_REMOVED lines=9> */
.L_x_149:
        /* <DEDUP_REMOVED lines=9> */
.L_x_151:
        /* <DEDUP_REMOVED lines=9> */
.L_x_153:
        /* <DEDUP_REMOVED lines=9> */
.L_x_155:
        /* <DEDUP_REMOVED lines=9> */
.L_x_157:
        /* <DEDUP_REMOVED lines=9> */
.L_x_159:
        /* <DEDUP_REMOVED lines=9> */
.L_x_161:
        /* <DEDUP_REMOVED lines=9> */
.L_x_163:
        /* <DEDUP_REMOVED lines=9> */
.L_x_165:
        /* <DEDUP_REMOVED lines=9> */
.L_x_167:
        /* <DEDUP_REMOVED lines=9> */
.L_x_169:
        /* <DEDUP_REMOVED lines=9> */
.L_x_171:
        /* <DEDUP_REMOVED lines=9> */
.L_x_173:
        /* <DEDUP_REMOVED lines=9> */
.L_x_175:
        /* <DEDUP_REMOVED lines=9> */
.L_x_177:
        /* <DEDUP_REMOVED lines=9> */
.L_x_179:
        /* <DEDUP_REMOVED lines=9> */
.L_x_181:
        /* <DEDUP_REMOVED lines=9> */
.L_x_183:
        /* <DEDUP_REMOVED lines=9> */
.L_x_185:
        /* <DEDUP_REMOVED lines=9> */
.L_x_187:
        /* <DEDUP_REMOVED lines=9> */
.L_x_189:
        /* <DEDUP_REMOVED lines=9> */
.L_x_191:
        /* <DEDUP_REMOVED lines=9> */
.L_x_193:
        /* <DEDUP_REMOVED lines=9> */
.L_x_195:
[----:B------:R-:W-:-:S04]  /*38c0*/  UIADD3 UR6, UPT, UPT, UR6, 0x1, URZ ;  /* 0x0000000106067890 */ /* 0x000fc8000fffe0ff */
[----:B------:R-:W-:-:S04]  /*38d0*/  UISETP.NE.AND UP0, UPT, UR6, 0x22, UPT ;  /* 0x000000220600788c */ /* 0x000fc8000bf05270 */
[----:B------:R-:W-:Y:S02]  /*38e0*/  USEL UR5, URZ, 0x1, UP0 ;  /* 0x00000001ff057887 */ /* 0x000fe40008000000 */
[----:B------:R-:W-:-:S04]  /*38f0*/  USEL UR6, UR6, URZ, UP0 ;  /* 0x000000ff06067287 */ /* 0x000fc80008000000 */
[----:B------:R-:W-:Y:S01]  /*3900*/  ULEA UR6, UR6, UR4, 0x3 ;  /* 0x0000000406067291 */ /* 0x000fe2000f8e18ff */
[----:B-1----:R-:W-:-:S04]  /*3910*/  LOP3.LUT R3, R2, UR5, RZ, 0x3c, !PT ;  /* 0x0000000502037c12 */ /* 0x002fc8000f8e3cff */
[----:B------:R-:W-:Y:S01]  /*3920*/  SHF.L.U32 R3, R3, 0x1f, RZ ;  /* 0x0000001f03037819 */ /* 0x000fe200000006ff */
[----:B----4-:R-:W-:-:S07]  /*3930*/  IMAD.U32 R0, RZ, RZ, UR6 ;  /* 0x00000006ff007e24 */ /* 0x010fce000f8e00ff */
.L_x_70:
[----:B-1----:R1:W2:Y:S02]  /*3940*/  SYNCS.PHASECHK.TRANS64.TRYWAIT P0, [R0+URZ], R3 ;  /* 0x00000003000075a7 */ /* 0x0022a400080011ff */
[----:B--2---:R-:W-:Y:S05]  /*3950*/  @!P0 NANOSLEEP.SYNCS 0x989680 ;  /* 0x009896800000895d */ /* 0x004fea0003900000 */
[----:B------:R-:W2:Y:S02]  /*3960*/  @!P0 SYNCS.PHASECHK.TRANS64 P0, [R0+URZ], R3 ;  /* 0x00000003000085a7 */ /* 0x000ea400080010ff */
[----:B--2---:R-:W-:Y:S05]  /*3970*/  @P0 EXIT ;  /* 0x000000000000094d */ /* 0x004fea0003800000 */
[----:B------:R-:W-:Y:S05]  /*3980*/  BRA `(.L_x_70) ;  /* 0xfffffffc00ec7947 */ /* 0x000fea000383ffff */
.L_x_18:
[----:B------:R-:W-:-:S04]  /*3990*/  UISETP.NE.AND UP1, UPT, UR37, URZ, UPT ;  /* 0x000000ff2500728c */ /* 0x000fc8000bf25270 */
[----:B------:R-:W-:-:S09]  /*39a0*/  UISETP.NE.OR UP1, UPT, UR8, 0x1, UP1 ;  /* 0x000000010800788c */ /* 0x000fd20008f25670 */
[----:B------:R-:W-:Y:S05]  /*39b0*/  BRA.U UP1, `(.L_x_71) ;  /* 0x0000000501487547 */ /* 0x000fea000b800000 */
[----:B------:R-:W-:Y:S01]  /*39c0*/  ISETP.NE.AND P2, PT, R2, RZ, PT ;  /* 0x000000ff0200720c */ /* 0x000fe20003f45270 */
[----:B------:R-:W-:Y:S01]  /*39d0*/  IMAD.MOV.U32 R12, RZ, RZ, 0x1 ;  /* 0x00000001ff0c7424 */ /* 0x000fe200078e00ff */
[----:B------:R-:W-:Y:S02]  /*39e0*/  CS2R R10, SRZ ;  /* 0x00000000000a7805 */ /* 0x000fe4000001ff00 */
[----:B------:R-:W-:Y:S01]  /*39f0*/  CS2R R8, SRZ ;  /* 0x0000000000087805 */ /* 0x000fe2000001ff00 */
[----:B------:R-:W-:Y:S01]  /*3a00*/  UMOV UR4, 0x400 ;  /* 0x0000040000047882 */ /* 0x000fe20000000000 */
[----:B------:R-:W-:Y:S01]  /*3a10*/  UMOV UR6, URZ ;  /* 0x000000ff00067c82 */ /* 0x000fe20008000000 */
[----:B------:R-:W-:-:S12]  /*3a20*/  ULEA UR37, UR37, UR4, 0x18 ;  /* 0x0000000425257291 */ /* 0x000fd8000f8ec0ff */
.L_x_75:
[----:B------:R-:W-:Y:S02]  /*3a30*/  LEA R0, R8, UR37, 0x3 ;  /* 0x0000002508007c11 */ /* 0x000fe4000f8e18ff */
[----:B------:R-:W-:-:S03]  /*3a40*/  SHF.L.U32 R5, R9, 0x1f, RZ ;  /* 0x0000001f09057819 */ /* 0x000fc600000006ff */
[----:B------:R-:W-:Y:S01]  /*3a50*/  VIADD R4, R0, 0x2b0 ;  /* 0x000002b000047836 */ /* 0x000fe20000000000 */
[----:B------:R-:W1:Y:S02]  /*3a60*/  SYNCS.PHASECHK.TRANS64.TRYWAIT P0, [R0+URZ+0x2a0], R5 ;  /* 0x0002a005000075a7 */ /* 0x000e6400080011ff */
[----:B-1----:R-:W-:Y:S05]  /*3a70*/  @!P0 BRA `(.L_x_72) ;  /* 0x0000005000008947 */ /* 0x002fea0003800000 */
.L_x_196:
[----:B------:R-:W-:Y:S01]  /*3a80*/  ULEA UR5, UR6, UR37, 0x3 ;  /* 0x0000002506057291 */ /* 0x000fe2000f8e18ff */
[----:B------:R-:W-:Y:S02]  /*3a90*/  PRMT R4, RZ, 0x654, R4 ;  /* 0x00000654ff047816 */ /* 0x000fe40000000004 */
[----:B-1----:R-:W-:Y:S01]  /*3aa0*/  SHF.L.U32 R5, R12, 0x1f, RZ ;  /* 0x0000001f0c057819 */ /* 0x002fe200000006ff */
[----:B------:R-:W-:Y:S01]  /*3ab0*/  UIADD3 UR4, UPT, UPT, UR5, 0x240, URZ ;  /* 0x0000024005047890 */ /* 0x000fe2000fffe0ff */
[----:B------:R1:W-:Y:S05]  /*3ac0*/  SYNCS.ARRIVE.TRANS64.RED.A1T0 RZ, [R4+URZ], RZ ;  /* 0x000000ff04ff79a7 */ /* 0x0003ea00081004ff */
[----:B------:R-:W-:Y:S01]  /*3ad0*/  IMAD.U32 R7, RZ, RZ, UR4 ;  /* 0x00000004ff077e24 */ /* 0x000fe2000f8e00ff */
[----:B------:R-:W2:Y:S04]  /*3ae0*/  SYNCS.PHASECHK.TRANS64.TRYWAIT P0, [UR5+0x250], R5 ;  /* 0x00025005ff0075a7 */ /* 0x000ea80008001105 */
[----:B------:R-:W-:Y:S01]  /*3af0*/  PRMT R6, R2, 0x654, R7 ;  /* 0x0000065402067816 */ /* 0x000fe20000000007 */
[----:B-1----:R-:W-:Y:S01]  /*3b00*/  @!P2 IMAD.MOV.U32 R4, RZ, RZ, 0x10 ;  /* 0x00000010ff04a424 */ /* 0x002fe200078e00ff */
[----:B--2---:R-:W-:Y:S06]  /*3b10*/  @!P0 BRA `(.L_x_73) ;  /* 0x0000004c00ec8947 */ /* 0x004fec0003800000 */
.L_x_198:
[----:B------:R-:W-:Y:S01]  /*3b20*/  ULEA UR4, UR6, UR37, 0x4 ;  /* 0x0000002506047291 */ /* 0x000fe2000f8e20ff */
[----:B------:R-:W-:Y:S01]  /*3b30*/  SEL R3, R6, R3, !P2 ;  /* 0x0000000306037207 */ /* 0x000fe20005000000 */
[----:B------:R-:W-:Y:S01]  /*3b40*/  UIADD3 UR5, UPT, UPT, UR5, 0x240, URZ ;  /* 0x0000024005057890 */ /* 0x000fe2000fffe0ff */
[----:B-1----:R-:W-:Y:S01]  /*3b50*/  LEA R0, R11, UR37, 0x3 ;  /* 0x000000250b007c11 */ /* 0x002fe2000f8e18ff */
[----:B------:R-:W-:Y:S01]  /*3b60*/  UIADD3 UR4, UPT, UPT, UR4, 0x2d0, URZ ;  /* 0x000002d004047890 */ /* 0x000fe2000fffe0ff */
[----:B------:R-:W-:Y:S01]  /*3b70*/  SHF.L.U32 R5, R10, 0x1f, RZ ;  /* 0x0000001f0a057819 */ /* 0x000fe200000006ff */
[----:B------:R1:W-:Y:S01]  /*3b80*/  @!P2 SYNCS.ARRIVE.TRANS64.RED RZ, [R3+URZ], R4 ;  /* 0x0000000403ffa9a7 */ /* 0x0003e200080004ff */
[----:B------:R-:W-:Y:S01]  /*3b90*/  UIADD3 UR6, UPT, UPT, UR6, 0x1, URZ ;  /* 0x0000000106067890 */ /* 0x000fe2000fffe0ff */
[----:B------:R-:W-:-:S03]  /*3ba0*/  VIADD R8, R8, 0x1 ;  /* 0x0000000108087836 */ /* 0x000fc60000000000 */
[----:B------:R-:W-:Y:S02]  /*3bb0*/  UISETP.NE.AND UP0, UPT, UR6, 0x2, UPT ;  /* 0x000000020600788c */ /* 0x000fe4000bf05270 */
[----:B------:R-:W-:Y:S06]  /*3bc0*/  UGETNEXTWORKID.BROADCAST [UR4], [UR5] ;  /* 0x00000000040073ca */ /* 0x000fec0008000100 */
[----:B------:R-:W-:Y:S01]  /*3bd0*/  USEL UR4, URZ, 0x1, UP0 ;  /* 0x00000001ff047887 */ /* 0x000fe20008000000 */
[----:B------:R-:W-:Y:S01]  /*3be0*/  ISETP.NE.AND P0, PT, R8, 0x2, PT ;  /* 0x000000020800780c */ /* 0x000fe20003f05270 */
[----:B------:R-:W-:Y:S01]  /*3bf0*/  USEL UR6, UR6, URZ, UP0 ;  /* 0x000000ff06067287 */ /* 0x000fe20008000000 */
[----:B------:R-:W2:Y:S03]  /*3c00*/  SYNCS.PHASECHK.TRANS64.TRYWAIT P1, [R0+URZ+0x240], R5 ;  /* 0x00024005000075a7 */ /* 0x000ea600080211ff */
[----:B------:R-:W-:Y:S01]  /*3c10*/  LOP3.LUT R12, R12, UR4, RZ, 0x3c, !PT ;  /* 0x000000040c0c7c12 */ /* 0x000fe2000f8e3cff */
[----:B-12---:R-:W-:Y:S07]  /*3c20*/  @!P1 BRA `(.L_x_74) ;  /* 0x0000004c00c09947 */ /* 0x006fee0003800000 */
.L_x_199:
[C---:B------:R-:W-:Y:S01]  /*3c30*/  LEA R4, R11.reuse, UR37, 0x4 ;  /* 0x000000250b047c11 */ /* 0x040fe2000f8e20ff */
[----:B-1----:R-:W-:Y:S01]  /*3c40*/  VIADD R0, R0, 0x250 ;  /* 0x0000025000007836 */ /* 0x002fe20000000000 */
[----:B------:R-:W-:Y:S01]  /*3c50*/  SEL R8, R8, RZ, P0 ;  /* 0x000000ff08087207 */ /* 0x000fe20000000000 */
[----:B------:R-:W-:-:S03]  /*3c60*/  VIADD R11, R11, 0x1 ;  /* 0x000000010b0b7836 */ /* 0x000fc60000000000 */
[----:B------:R-:W1:Y:S01]  /*3c70*/  LDS.128 R4, [R4+0x2d0] ;  /* 0x0002d00004047984 */ /* 0x000e620000000c00 */
[----:B------:R-:W-:Y:S02]  /*3c80*/  PRMT R0, RZ, 0x654, R0 ;  /* 0x00000654ff007816 */ /* 0x000fe40000000000 */
[C---:B------:R-:W-:Y:S01]  /*3c90*/  ISETP.NE.AND P1, PT, R11.reuse, 0x2, PT ;  /* 0x000000020b00780c */ /* 0x040fe20003f25270 */
[----:B------:R-:W-:Y:S01]  /*3ca0*/  @!PT LDS RZ, [RZ] ;  /* 0x00000000fffff984 */ /* 0x000fe20000000800 */
[----:B------:R-:W-:Y:S01]  /*3cb0*/  @!PT LDS RZ, [RZ] ;  /* 0x00000000fffff984 */ /* 0x000fe20000000800 */
[----:B------:R-:W-:Y:S01]  /*3cc0*/  @!PT LDS RZ, [RZ] ;  /* 0x00000000fffff984 */ /* 0x000fe20000000800 */
[----:B------:R-:W-:Y:S01]  /*3cd0*/  @!PT LDS RZ, [RZ] ;  /* 0x00000000fffff984 */ /* 0x000fe20000000800 */
[----:B------:R2:W-:Y:S06]  /*3ce0*/  MEMBAR.ALL.CTA ;  /* 0x0000000000007992 */ /* 0x0005ec0000008000 */
[----:B--2---:R-:W2:Y:S01]  /*3cf0*/  FENCE.VIEW.ASYNC.S ;  /* 0x00000000000073c6 */ /* 0x004ea20000000000 */
[----:B------:R-:W-:Y:S01]  /*3d00*/  SEL R11, R11, RZ, P1 ;  /* 0x000000ff0b0b7207 */ /* 0x000fe20000800000 */
[----:B--2---:R2:W-:Y:S01]  /*3d10*/  SYNCS.ARRIVE.TRANS64.RED.A1T0 RZ, [R0+URZ], RZ ;  /* 0x000000ff00ff79a7 */ /* 0x0045e200081004ff */
[----:B-1----:R-:W-:-:S02]  /*3d20*/  LOP3.LUT P3, RZ, R6, 0x1, RZ, 0xc0, !PT ;  /* 0x0000000106ff7812 */ /* 0x002fc4000786c0ff */
[----:B------:R-:W-:-:S04]  /*3d30*/  SEL R5, RZ, 0x1, P1 ;  /* 0x00000001ff057807 */ /* 0x000fc80000800000 */
[----:B------:R-:W-:Y:S02]  /*3d40*/  LOP3.LUT R10, R10, R5, RZ, 0x3c, !PT ;  /* 0x000000050a0a7212 */ /* 0x000fe400078e3cff */
[----:B--2---:R-:W-:-:S04]  /*3d50*/  SEL R0, RZ, 0x1, P0 ;  /* 0x00000001ff007807 */ /* 0x004fc80000000000 */
[----:B------:R-:W-:Y:S01]  /*3d60*/  LOP3.LUT R9, R9, R0, RZ, 0x3c, !PT ;  /* 0x0000000009097212 */ /* 0x000fe200078e3cff */
[----:B------:R-:W-:Y:S06]  /*3d70*/  @P3 BRA `(.L_x_75) ;  /* 0xfffffffc002c3947 */ /* 0x000fec000383ffff */
[----:B------:R-:W-:Y:S01]  /*3d80*/  ULEA UR5, UR6, UR37, 0x3 ;  /* 0x0000002506057291 */ /* 0x000fe2000f8e18ff */
[----:B------:R-:W-:-:S08]  /*3d90*/  SHF.L.U32 R3, R12, 0x1f, RZ ;  /* 0x0000001f0c037819 */ /* 0x000fd000000006ff */
[----:B------:R-:W1:Y:S02]  /*3da0*/  SYNCS.PHASECHK.TRANS64 P0, [UR5+0x250], R3 ;  /* 0x00025003ff0075a7 */ /* 0x000e640008001005 */
[----:B-1----:R-:W-:Y:S05]  /*3db0*/  @P0 BRA `(.L_x_76) ;  /* 0x0000000000080947 */ /* 0x002fea0003800000 */
[----:B------:R-:W1:Y:S02]  /*3dc0*/  SYNCS.PHASECHK.TRANS64.TRYWAIT P0, [UR5+0x250], R3 ;  /* 0x00025003ff0075a7 */ /* 0x000e640008001105 */
[----:B-1----:R-:W-:Y:S05]  /*3dd0*/  @!P0 BRA `(.L_x_77) ;  /* 0x0000004c00688947 */ /* 0x002fea0003800000 */
.L_x_76:
[----:B------:R-:W-:-:S04]  /*3de0*/  UIADD3 UR4, UPT, UPT, UR6, 0x1, URZ ;  /* 0x0000000106047890 */ /* 0x000fc8000fffe0ff */
[----:B------:R-:W-:-:S04]  /*3df0*/  UISETP.NE.AND UP0, UPT, UR4, 0x2, UPT ;  /* 0x000000020400788c */ /* 0x000fc8000bf05270 */
[----:B------:R-:W-:Y:S02]  /*3e00*/  USEL UR7, URZ, 0x1, UP0 ;  /* 0x00000001ff077887 */ /* 0x000fe40008000000 */
[----:B------:R-:W-:-:S04]  /*3e10*/  USEL UR4, UR4, URZ, UP0 ;  /* 0x000000ff04047287 */ /* 0x000fc80008000000 */
[----:B------:R-:W-:Y:S01]  /*3e20*/  ULEA UR4, UR4, UR37, 0x3 ;  /* 0x0000002504047291 */ /* 0x000fe2000f8e18ff */
[----:B-1----:R-:W-:-:S04]  /*3e30*/  LOP3.LUT R3, R12, UR7, RZ, 0x3c, !PT ;  /* 0x000000070c037c12 */ /* 0x002fc8000f8e3cff */
[----:B------:R-:W-:-:S04]  /*3e40*/  SHF.L.U32 R0, R3, 0x1f, RZ ;  /* 0x0000001f03007819 */ /* 0x000fc800000006ff */
[----:B------:R-:W1:Y:S02]  /*3e50*/  SYNCS.PHASECHK.TRANS64 P0, [UR4+0x250], R0 ;  /* 0x00025000ff0075a7 */ /* 0x000e640008001004 */
[----:B-1----:R-:W-:Y:S05]  /*3e60*/  @P0 EXIT ;  /* 0x000000000000094d */ /* 0x002fea0003800000 */
[----:B------:R-:W-:Y:S02]  /*3e70*/  SHF.L.U32 R3, R3, 0x1f, RZ ;  /* 0x0000001f03037819 */ /* 0x000fe400000006ff */
[----:B------:R-:W-:-:S07]  /*3e80*/  MOV R0, UR4 ;  /* 0x0000000400007c02 */ /* 0x000fce0008000f00 */
.L_x_78:
[----:B-1----:R1:W2:Y:S02]  /*3e90*/  SYNCS.PHASECHK.TRANS64.TRYWAIT P0, [R0+URZ+0x250], R3 ;  /* 0x00025003000075a7 */ /* 0x0022a400080011ff */
[----:B--2---:R-:W-:Y:S05]  /*3ea0*/  @!P0 NANOSLEEP.SYNCS 0x989680 ;  /* 0x009896800000895d */ /* 0x004fea0003900000 */
[----:B------:R-:W2:Y:S02]  /*3eb0*/  @!P0 SYNCS.PHASECHK.TRANS64 P0, [R0+URZ+0x250], R3 ;  /* 0x00025003000085a7 */ /* 0x000ea400080010ff */
[----:B--2---:R-:W-:Y:S05]  /*3ec0*/  @P0 EXIT ;  /* 0x000000000000094d */ /* 0x004fea0003800000 */
[----:B------:R-:W-:Y:S05]  /*3ed0*/  BRA `(.L_x_78) ;  /* 0xfffffffc00ec7947 */ /* 0x000fea000383ffff */
.L_x_71:
[----:B------:R-:W-:-:S09]  /*3ee0*/  UISETP.NE.AND UP1, UPT, UR8, URZ, UPT ;  /* 0x000000ff0800728c */ /* 0x000fd2000bf25270 */
[----:B------:R-:W-:Y:S05]  /*3ef0*/  BRA.U UP1, `(.L_x_79) ;  /* 0x0000000d01607547 */ /* 0x000fea000b800000 */
[----:B------:R-:W-:Y:S01]  /*3f00*/  UMOV UR4, 0x40 ;  /* 0x0000004000047882 */ /* 0x000fe20000000000 */
[----:B------:R-:W-:Y:S01]  /*3f10*/  NOP ;  /* 0x0000000000007918 */ /* 0x000fe20000000000 */
[----:B------:R-:W-:Y:S01]  /*3f20*/  ULEA UR4, UR37, UR4, 0x18 ;  /* 0x0000000425047291 */ /* 0x000fe2000f8ec0ff */
[----:B------:R-:W-:Y:S02]  /*3f30*/  UMOV UR5, 0x400 ;  /* 0x0000040000057882 */ /* 0x000fe40000000000 */
[----:B------:R-:W-:-:S06]  /*3f40*/  ULEA UR37, UR37, UR5, 0x18 ;  /* 0x0000000525257291 */ /* 0x000fcc000f8ec0ff */
[----:B------:R-:W1:Y:S02]  /*3f50*/  LDS.U8 R0, [UR4+0x1c] ;  /* 0x00001c04ff007984 */ /* 0x000e640008000000 */
[----:B-1----:R-:W-:-:S13]  /*3f60*/  ISETP.NE.AND P0, PT, R0, RZ, PT ;  /* 0x000000ff0000720c */ /* 0x002fda0003f05270 */
[----:B------:R-:W-:Y:S05]  /*3f70*/  @P0 BRA `(.L_x_80) ;  /* 0x0000000000580947 */ /* 0x000fea0003800000 */
[----:B------:R-:W-:-:S13]  /*3f80*/  ELECT P0, URZ, PT ;  /* 0x0000000000ff782f */ /* 0x000fda0003800000 */
[----:B------:R-:W-:Y:S05]  /*3f90*/  @!P0 BRA `(.L_x_81) ;  /* 0x0000000000608947 */ /* 0x000fea0003800000 */
[----:B------:R-:W-:Y:S01]  /*3fa0*/  UMOV UR5, 0x10 ;  /* 0x0000001000057882 */ /* 0x000fe20000000000 */
[----:B------:R-:W-:Y:S01]  /*3fb0*/  HFMA2 R0, -RZ, RZ, 0, 5.9604644775390625e-08 ;  /* 0x00000001ff007431 */ /* 0x000fe200000001ff */
[----:B------:R-:W-:-:S03]  /*3fc0*/  MOV R2, 0xffff ;  /* 0x0000ffff00027802 */ /* 0x000fc60000000f00 */
[----:B------:R-:W-:Y:S04]  /*3fd0*/  DEPBAR.LE SB1, 0x36 ;  /* 0x00009d800000791a */ /* 0x000fe80000000000 */
[----:B------:R-:W1:Y:S02]  /*3fe0*/  UTCATOMSWS.FIND_AND_SET.ALIGN UP0, UR5, UR5 ;  /* 0x00000005000575e3 */ /* 0x000e640008000800 */
[----:B-1----:R-:W-:Y:S01]  /*3ff0*/  MOV R3, UR5 ;  /* 0x0000000500037c02 */ /* 0x002fe20008000f00 */
[----:B------:R-:W-:Y:S06]  /*4000*/  BRA.U UP0, `(.L_x_82) ;  /* 0x0000000100187547 */ /* 0x000fec000b800000 */
.L_x_83:
[----:B------:R-:W-:Y:S05]  /*4010*/  NANOSLEEP 0x64 ;  /* 0x000000640000795d */ /* 0x000fea0003800000 */
[----:B------:R-:W-:-:S05]  /*4020*/  UMOV UR5, 0x10 ;  /* 0x0000001000057882 */ /* 0x000fca0000000000 */
[----:B------:R-:W-:Y:S04]  /*4030*/  DEPBAR.LE SB1, 0x36 ;  /* 0x00009d800000791a */ /* 0x000fe80000000000 */
[----:B------:R-:W1:Y:S02]  /*4040*/  UTCATOMSWS.FIND_AND_SET.ALIGN UP0, UR5, UR5 ;  /* 0x00000005000575e3 */ /* 0x000e640008000800 */
[----:B-1----:R-:W-:Y:S01]  /*4050*/  MOV R3, UR5 ;  /* 0x0000000500037c02 */ /* 0x002fe20008000f00 */
[----:B------:R-:W-:Y:S05]  /*4060*/  BRA.U !UP0, `(.L_x_83) ;  /* 0xfffffffd08e87547 */ /* 0x000fea000b83ffff */
.L_x_82:
[-C--:B------:R-:W-:Y:S02]  /*4070*/  SHF.L.U32 R2, R2, R3.reuse, RZ ;  /* 0x0000000302027219 */ /* 0x080fe400000006ff */
[----:B------:R-:W-:Y:S01]  /*4080*/  SHF.L.U32 R0, R0, R3, RZ ;  /* 0x0000000300007219 */ /* 0x000fe200000006ff */
[----:B------:R-:W-:Y:S02]  /*4090*/  IMAD.SHL.U32 R3, R3, 0x20, RZ ;  /* 0x0000002003037824 */ /* 0x000fe400078e00ff */
[----:B------:R1:W-:Y:S04]  /*40a0*/  ATOMS.OR RZ, [UR4+0x14], R2 ;  /* 0x00001402ffff798c */ /* 0x0003e8000b000004 */
[----:B------:R1:W-:Y:S04]  /*40b0*/  ATOMS.OR RZ, [UR4+0x18], R0 ;  /* 0x00001800ffff798c */ /* 0x0003e8000b000004 */
[----:B------:R1:W-:Y:S01]  /*40c0*/  STS [UR37+0x2f0], R3 ;  /* 0x0002f003ff007988 */ /* 0x0003e20008000825 */
[----:B------:R-:W-:Y:S05]  /*40d0*/  BRA `(.L_x_81) ;  /* 0x0000000000107947 */ /* 0x000fea0003800000 */
.L_x_80:
[----:B------:R-:W-:Y:S02]  /*40e0*/  MOV R0, 0xffffffff ;  /* 0xffffffff00007802 */ /* 0x000fe40000000f00 */
[----:B------:R-:W-:-:S03]  /*40f0*/  MOV R2, 0x4120 ;  /* 0x0000412000027802 */ /* 0x000fc60000000f00 */
[----:B------:R1:W-:Y:S04]  /*4100*/  STS [UR37+0x2f0], R0 ;  /* 0x0002f000ff007988 */ /* 0x0003e80008000825 */
[----:B-1-3-5:R-:W-:Y:S05]  /*4110*/  CALL.REL.NOINC `($__internal_1_$__cuda_sm10x_tcgen05_guardrail_trap_phase_invalid_during_alloc) ;  /* 0x0000004c00e47944 */ /* 0x02afea0003c00000 */
.L_x_81:
[----:B------:R-:W-:Y:S05]  /*4120*/  WARPSYNC.ALL ;  /* 0x0000000000007948 */ /* 0x000fea0003800000 */
[----:B------:R-:W2:Y:S01]  /*4130*/  S2UR UR6, SR_CgaCtaId ;  /* 0x00000000000679c3 */ /* 0x000ea20000008800 */
[----:B------:R-:W-:Y:S01]  /*4140*/  UMOV UR4, 0x400 ;  /* 0x0000040000047882 */ /* 0x000fe20000000000 */
[----:B------:R-:W-:-:S06]  /*4150*/  NOP ;  /* 0x0000000000007918 */ /* 0x000fcc0000000000 */
[----:B------:R-:W-:Y:S06]  /*4160*/  BAR.ARV 0x6, 0xa0 ;  /* 0x0182800000007b1d */ /* 0x000fec0000002000 */
[----:B------:R-:W4:Y:S01]  /*4170*/  LDCU UR7, c[0x0][0x38c] ;  /* 0x00007180ff0777ac */ /* 0x000f220008000800 */
[----:B------:R-:W-:Y:S01]  /*4180*/  IMAD.MOV.U32 R11, RZ, RZ, 0x1 ;  /* 0x00000001ff0b7424 */ /* 0x000fe200078e00ff */
[----:B------:R-:W-:Y:S01]  /*4190*/  CS2R R8, SRZ ;  /* 0x0000000000087805 */ /* 0x000fe2000001ff00 */
[----:B------:R-:W-:Y:S01]  /*41a0*/  IMAD.MOV.U32 R10, RZ, RZ, RZ ;  /* 0x000000ffff0a7224 */ /* 0x000fe200078e00ff */
[----:B------:R-:W-:Y:S01]  /*41b0*/  UMOV UR17, URZ ;  /* 0x000000ff00117c82 */ /* 0x000fe20008000000 */
[----:B------:R-:W-:Y:S01]  /*41c0*/  UMOV UR16, URZ ;  /* 0x000000ff00107c82 */ /* 0x000fe20008000000 */
[----:B------:R-:W-:Y:S01]  /*41d0*/  UMOV UR20, 0x0 ;  /* 0x0000000000147882 */ /* 0x000fe20000000000 */
[----:B------:R-:W-:Y:S01]  /*41e0*/  UMOV UR21, 0x8108010 ;  /* 0x0810801000157882 */ /* 0x000fe20000000000 */
[----:B--2---:R-:W-:Y:S01]  /*41f0*/  ULEA UR6, UR6, UR4, 0x18 ;  /* 0x0000000406067291 */ /* 0x004fe2000f8ec0ff */
[----:B------:R-:W2:Y:S03]  /*4200*/  LDCU UR4, c[0x0][0x38c] ;  /* 0x00007180ff0477ac */ /* 0x000ea60008000800 */
[----:B------:R-:W-:-:S02]  /*4210*/  UIADD3 UR11, UPT, UPT, UR6, 0x26600, URZ ;  /* 0x00026600060b7890 */ /* 0x000fc4000fffe0ff */
[----:B----4-:R-:W-:-:S03]  /*4220*/  UIADD3 UR7, UPT, UPT, UR7, 0x1f, URZ ;  /* 0x0000001f07077890 */ /* 0x010fc6000fffe0ff */
[----:B-1----:R-:W1:Y:S01]  /*4230*/  LDS R0, [UR6+0x2f0] ;  /* 0x0002f006ff007984 */ /* 0x002e620008000800 */
[----:B------:R-:W-:Y:S02]  /*4240*/  UIADD3 UR18, UPT, UPT, UR6, 0x4600, URZ ;  /* 0x0000460006127890 */ /* 0x000fe4000fffe0ff */
[----:B------:R-:W-:Y:S02]  /*4250*/  USHF.R.S32.HI UR5, URZ, 0x1f, UR7 ;  /* 0x0000001fff057899 */ /* 0x000fe40008011407 */
[----:B------:R-:W-:Y:S02]  /*4260*/  USHF.R.U32.HI UR11, URZ, 0x4, UR11 ;  /* 0x00000004ff0b7899 */ /* 0x000fe4000801160b */
[----:B------:R-:W-:Y:S02]  /*4270*/  ULEA.HI UR5, UR5, UR7, URZ, 0x5 ;  /* 0x0000000705057291 */ /* 0x000fe4000f8f28ff */
[----:B------:R-:W-:Y:S02]  /*4280*/  USHF.R.U32.HI UR18, URZ, 0x4, UR18 ;  /* 0x00000004ff127899 */ /* 0x000fe40008011612 */
[----:B------:R-:W-:-:S02]  /*4290*/  USHF.R.S32.HI UR5, URZ, 0x5, UR5 ;  /* 0x00000005ff057899 */ /* 0x000fc40008011405 */
[----:B------:R-:W-:Y:S02]  /*42a0*/  ULOP3.LUT UR11, UR11, 0x3fff, URZ, 0xc0, !UPT ;  /* 0x00003fff0b0b7892 */ /* 0x000fe4000f8ec0ff */
[----:B------:R-:W-:Y:S02]  /*42b0*/  UISETP.LT.AND UP0, UPT, UR5, 0x1, UPT ;  /* 0x000000010500788c */ /* 0x000fe4000bf01270 */
[----:B------:R-:W-:Y:S02]  /*42c0*/  ULOP3.LUT UR18, UR18, 0x3fff, URZ, 0xc0, !UPT ;  /* 0x00003fff12127892 */ /* 0x000fe4000f8ec0ff */
[----:B------:R-:W-:Y:S02]  /*42d0*/  USEL UR10, UR5, 0x1, !UP0 ;  /* 0x00000001050a7887 */ /* 0x000fe4000c000000 */
[----:B------:R-:W-:Y:S02]  /*42e0*/  ULOP3.LUT UR11, UR11, 0x10000, URZ, 0xfc, !UPT ;  /* 0x000100000b0b7892 */ /* 0x000fe4000f8efcff */
[----:B------:R-:W-:-:S02]  /*42f0*/  UIADD3 UR10, UPT, UPT, -UR10, URZ, URZ ;  /* 0x000000ff0a0a7290 */ /* 0x000fc4000fffe1ff */
[----:B--2---:R-:W-:Y:S01]  /*4300*/  UISETP.GE.AND UP3, UPT, UR4, 0x1, UPT ;  /* 0x000000010400788c */ /* 0x004fe2000bf66270 */
[----:B-1----:R-:W-:-:S15]  /*4310*/  R2UR UR19, R0 ;  /* 0x00000000001372ca */ /* 0x002fde00000e0000 */
.L_x_90:
[----:B------:R-:W-:Y:S02]  /*4320*/  LEA R0, R10, UR6, 0x3 ;  /* 0x000000060a007c11 */ /* 0x000fe4000f8e18ff */
[----:B------:R-:W-:Y:S02]  /*4330*/  SHF.L.U32 R5, R9, 0x1f, RZ ;  /* 0x0000001f09057819 */ /* 0x000fe400000006ff */
[----:B------:R-:W-:Y:S01]  /*4340*/  PLOP3.LUT P0, PT, PT, PT, UP3, 0x80, 0x8 ;  /* 0x000000000008781c */ /* 0x000fe20003f0f038 */
[----:B------:R-:W-:Y:S01]  /*4350*/  VIADD R3, R0, 0x250 ;  /* 0x0000025000037836 */ /* 0x000fe20000000000 */
[----:B-1----:R-:W1:Y:S02]  /*4360*/  SYNCS.PHASECHK.TRANS64.TRYWAIT P1, [R0+URZ+0x240], R5 ;  /* 0x00024005000075a7 */ /* 0x002e6400080211ff */
[----:B-1--4-:R-:W-:Y:S09]  /*4370*/  @!P1 BRA `(.L_x_84) ;  /* 0x0000004800189947 */ /* 0x012ff20003800000 */
.L_x_201:
[----:B------:R-:W-:Y:S01]  /*4380*/  LEA R4, R10, UR6, 0x4 ;  /* 0x000000060a047c11 */ /* 0x000fe2000f8e20ff */
[----:B------:R-:W-:Y:S01]  /*4390*/  @UP3 ULEA UR4, UR16, UR6, 0x3 ;  /* 0x0000000610043291 */ /* 0x000fe2000f8e18ff */
[----:B------:R-:W-:Y:S01]  /*43a0*/  PLOP3.LUT P2, PT, PT, PT, PT, 0x80, 0x8 ;  /* 0x000000000008781c */ /* 0x000fe20003f4f070 */
[----:B------:R-:W-:Y:S01]  /*43b0*/  ULEA UR9, UR17, UR6, 0x3 ;  /* 0x0000000611097291 */ /* 0x000fe2000f8e18ff */
[----:B------:R-:W-:Y:S02]  /*43c0*/  PRMT R3, RZ, 0x654, R3 ;  /* 0x00000654ff037816 */ /* 0x000fe40000000003 */
[----:B-1----:R-:W1:Y:S01]  /*43d0*/  LDS.128 R4, [R4+0x2d0] ;  /* 0x0002d00004047984 */ /* 0x002e620000000c00 */
[----:B------:R-:W-:Y:S02]  /*43e0*/  @P0 SHF.L.U32 R2, R8, 0x1f, RZ ;  /* 0x0000001f08020819 */ /* 0x000fe400000006ff */
[----:B------:R-:W-:Y:S01]  /*43f0*/  SHF.L.U32 R0, R11, 0x1f, RZ ;  /* 0x0000001f0b007819 */ /* 0x000fe200000006ff */
[----:B------:R-:W-:Y:S01]  /*4400*/  @!PT LDS RZ, [RZ] ;  /* 0x00000000fffff984 */ /* 0x000fe20000000800 */
[----:B------:R-:W-:Y:S01]  /*4410*/  @!PT LDS RZ, [RZ] ;  /* 0x00000000fffff984 */ /* 0x000fe20000000800 */
[----:B------:R-:W-:Y:S01]  /*4420*/  @!PT LDS RZ, [RZ] ;  /* 0x00000000fffff984 */ /* 0x000fe20000000800 */
[----:B------:R-:W-:Y:S01]  /*4430*/  @!PT LDS RZ, [RZ] ;  /* 0x00000000fffff984 */ /* 0x000fe20000000800 */
[----:B------:R2:W-:Y:S06]  /*4440*/  MEMBAR.ALL.CTA ;  /* 0x0000000000007992 */ /* 0x0005ec0000008000 */
[----:B--2---:R-:W2:Y:S02]  /*4450*/  FENCE.VIEW.ASYNC.S ;  /* 0x00000000000073c6 */ /* 0x004ea40000000000 */
[----:B--2---:R2:W-:Y:S01]  /*4460*/  SYNCS.ARRIVE.TRANS64.RED.A1T0 RZ, [R3+URZ], RZ ;  /* 0x000000ff03ff79a7 */ /* 0x0045e200081004ff */
[----:B------:R2:W4:Y:S01]  /*4470*/  @P0 SYNCS.PHASECHK.TRANS64.TRYWAIT P2, [UR4], R2 ;  /* 0x00000002ff0005a7 */ /* 0x0005220008041104 */
[----:B-1----:R-:W-:Y:S01]  /*4480*/  LOP3.LUT P1, RZ, R6, 0x1, RZ, 0xc0, !PT ;  /* 0x0000000106ff7812 */ /* 0x002fe2000782c0ff */
[----:B------:R-:W1:Y:S02]  /*4490*/  SYNCS.PHASECHK.TRANS64.TRYWAIT P0, [UR9+0x280], R0 ;  /* 0x00028000ff0075a7 */ /* 0x000e640008001109 */
[----:B-12-4-:R-:W-:Y:S10]  /*44a0*/  @!P0 BRA `(.L_x_85) ;  /* 0x0000004400e08947 */ /* 0x016ff40003800000 */
.L_x_203:
[----:B------:R-:W-:Y:S01]  /*44b0*/  IADD3 R10, PT, PT, R10, 0x1, RZ ;  /* 0x000000010a0a7810 */ /* 0x000fe20007ffe0ff */
[----:B------:R-:W-:Y:S06]  /*44c0*/  BRA.U !UP3, `(.L_x_86) ;  /* 0x000000010b8c7547 */ /* 0x000fec000b800000 */
[----:B------:R-:W-:Y:S02]  /*44d0*/  ULEA UR8, UR17, UR19, 0x6 ;  /* 0x0000001311087291 */ /* 0x000fe4000f8e30ff */
[----:B------:R-:W-:Y:S01]  /*44e0*/  UPLOP3.LUT UP4, UPT, UPT, UPT, UPT, 0x40, 0x4 ;  /* 0x000000000004789c */ /* 0x000fe20003f8e870 */
[----:B------:R-:W-:Y:S01]  /*44f0*/  UMOV UR15, UR10 ;  /* 0x0000000a000f7c82 */ /* 0x000fe20008000000 */
[----:B------:R-:W-:Y:S01]  /*4500*/  UMOV UR14, UR5 ;  /* 0x00000005000e7c82 */ /* 0x000fe20008000000 */
[----:B------:R-:W-:-:S08]  /*4510*/  UMOV UR13, UR16 ;  /* 0x00000010000d7c82 */ /* 0x000fd00008000000 */
.L_x_89:
[----:B------:R-:W-:Y:S02]  /*4520*/  UIADD3 UR15, UPT, UPT, UR15, 0x1, URZ ;  /* 0x000000010f0f7890 */ /* 0x000fe4000fffe0ff */
[----:B--2---:R-:W-:Y:S02]  /*4530*/  ULEA UR7, UR13, UR6, 0x3 ;  /* 0x000000060d077291 */ /* 0x004fe4000f8e18ff */
[----:B------:R-:W-:Y:S01]  /*4540*/  UISETP.NE.AND UP0, UPT, UR15, URZ, UPT ;  /* 0x000000ff0f00728c */ /* 0x000fe2000bf05270 */
[----:B----4-:R-:W-:Y:S10]  /*4550*/  @P2 BRA `(.L_x_87) ;  /* 0x00000000000c2947 */ /* 0x010ff40003800000 */
[----:B-1----:R-:W-:Y:S04]  /*4560*/  SHF.L.U32 R3, R8, 0x1f, RZ ;  /* 0x0000001f08037819 */ /* 0x002fe800000006ff */
[----:B------:R-:W1:Y:S02]  /*4570*/  SYNCS.PHASECHK.TRANS64.TRYWAIT P0, [UR7], R3 ;  /* 0x00000003ff0075a7 */ /* 0x000e640008001107 */
[----:B-1----:R-:W-:Y:S05]  /*4580*/  @!P0 BRA `(.L_x_88) ;  /* 0x0000004400c08947 */ /* 0x002fea0003800000 */
.L_x_87:
[----:B------:R-:W-:Y:S01]  /*4590*/  UISETP.NE.AND UP1, UPT, UR14, 0x1, UPT ;  /* 0x000000010e00788c */ /* 0x000fe2000bf25270 */
[----:B------:R-:W-:Y:S01]  /*45a0*/  PLOP3.LUT P2, PT, PT, PT, PT, 0x80, 0x8 ;  /* 0x000000000008781c */ /* 0x000fe20003f4f070 */
[----:B------:R-:W-:Y:S02]  /*45b0*/  UIADD3 UR16, UPT, UPT, UR13, 0x1, URZ ;  /* 0x000000010d107890 */ /* 0x000fe4000fffe0ff */
[----:B------:R-:W-:Y:S02]  /*45c0*/  ULEA UR22, UR13, UR11, 0x7 ;  /* 0x0000000b0d167291 */ /* 0x000fe4000f8e38ff */
[----:B------:R-:W-:Y:S01]  /*45d0*/  UISETP.NE.AND UP2, UPT, UR16, 0x22, UPT ;  /* 0x000000221000788c */ /* 0x000fe2000bf45270 */
[----:B------:R-:W-:Y:S01]  /*45e0*/  PLOP3.LUT P0, PT, PT, PT, UP1, 0x80, 0x8 ;  /* 0x000000000008781c */ /* 0x000fe20003f0f018 */
[----:B------:R-:W-:Y:S02]  /*45f0*/  UIADD3 UR7, UPT, UPT, UR7, 0x110, URZ ;  /* 0x0000011007077890 */ /* 0x000fe4000fffe0ff */
[----:B------:R-:W-:Y:S02]  /*4600*/  USEL UR12, URZ, 0x1, UP2 ;  /* 0x00000001ff0c7887 */ /* 0x000fe40009000000 */
[----:B------:R-:W-:Y:S01]  /*4610*/  USEL UR16, UR16, URZ, UP2 ;  /* 0x000000ff10107287 */ /* 0x000fe20009000000 */
[----:B------:R-:W-:Y:S01]  /*4620*/  UMOV UR23, 0xc0004010 ;  /* 0xc000401000177882 */ /* 0x000fe20000000000 */
[----:B------:R-:W-:Y:S02]  /*4630*/  UMOV UR25, 0x40004040 ;  /* 0x4000404000197882 */ /* 0x000fe40000000000 */
[----:B------:R-:W-:Y:S01]  /*4640*/  @UP1 ULEA UR4, UR16, UR6, 0x3 ;  /* 0x0000000610041291 */ /* 0x000fe2000f8e18ff */
[----:B------:R-:W-:Y:S01]  /*4650*/  LOP3.LUT R8, R8, UR12, RZ, 0x3c, !PT ;  /* 0x0000000c08087c12 */ /* 0x000fe2000f8e3cff */
[----:B------:R-:W-:Y:S03]  /*4660*/  UIADD3 UR14, UPT, UPT, UR14, -0x1, URZ ;  /* 0xffffffff0e0e7890 */ /* 0x000fe6000fffe0ff */
[----:B-1----:R-:W-:Y:S04]  /*4670*/  @P0 SHF.L.U32 R0, R8, 0x1f, RZ ;  /* 0x0000001f08000819 */ /* 0x002fe800000006ff */
[----:B------:R2:W4:Y:S01]  /*4680*/  @P0 SYNCS.PHASECHK.TRANS64.TRYWAIT P2, [UR4], R0 ;  /* 0x00000000ff0005a7 */ /* 0x0005220008041104 */
[----:B------:R-:W-:Y:S03]  /*4690*/  USHF.L.U32 UR4, UR13, 0x8, URZ ;  /* 0x000000080d047899 */ /* 0x000fe600080006ff */
[----:B------:R-:W-:Y:S01]  /*46a0*/  UMOV UR13, UR16 ;  /* 0x00000010000d7c82 */ /* 0x000fe20008000000 */
[----:B------:R-:W-:Y:S09]  /*46b0*/  UIADD3 UR24, UPT, UPT, UR18, UR4, URZ ;  /* 0x0000000412187290 */ /* 0x000ff2000fffe0ff */
[----:B------:R2:W-:Y:S01]  /*46c0*/  UTCQMMA gdesc[UR24], gdesc[UR22], tmem[UR8], tmem[UR20], idesc[UR21], UP4 ;  /* 0x00ff1416180075ea */ /* 0x0005e2000a000308 */
[----:B------:R-:W-:Y:S01]  /*46d0*/  UPLOP3.LUT UP4, UPT, UPT, UPT, UPT, 0x80, 0x8 ;  /* 0x000000000008789c */ /* 0x000fe20003f8f070 */
[----:B------:R2:W-:Y:S01]  /*46e0*/  UTCBAR [UR7], URZ ;  /* 0x000000ff070073e9 */ /* 0x0005e200080000ff */
[----:B------:R-:W-:Y:S09]  /*46f0*/  BRA.U UP0, `(.L_x_89) ;  /* 0xfffffffd00887547 */ /* 0x000ff2000b83ffff */
.L_x_86:
[----:B------:R-:W-:Y:S01]  /*4700*/  UIADD3 UR17, UPT, UPT, UR17, 0x1, URZ ;  /* 0x0000000111117890 */ /* 0x000fe2000fffe0ff */
[C---:B------:R-:W-:Y:S01]  /*4710*/  ISETP.NE.AND P0, PT, R10.reuse, 0x2, PT ;  /* 0x000000020a00780c */ /* 0x040fe20003f05270 */
[----:B------:R-:W-:Y:S02]  /*4720*/  UIADD3 UR9, UPT, UPT, UR9, 0x260, URZ ;  /* 0x0000026009097890 */ /* 0x000fe4000fffe0ff */
[----:B------:R-:W-:Y:S01]  /*4730*/  UISETP.NE.AND UP0, UPT, UR17, 0x4, UPT ;  /* 0x000000041100788c */ /* 0x000fe2000bf05270 */
[----:B-12---:R-:W-:Y:S02]  /*4740*/  SEL R0, RZ, 0x1, P0 ;  /* 0x00000001ff007807 */ /* 0x006fe40000000000 */
[----:B------:R-:W-:Y:S01]  /*4750*/  SEL R10, R10, RZ, P0 ;  /* 0x000000ff0a0a7207 */ /* 0x000fe20000000000 */
[----:B------:R-:W-:Y:S01]  /*4760*/  USEL UR4, URZ, 0x1, UP0 ;  /* 0x00000001ff047887 */ /* 0x000fe20008000000 */
[----:B------:R-:W-:Y:S01]  /*4770*/  LOP3.LUT R9, R9, R0, RZ, 0x3c, !PT ;  /* 0x0000000009097212 */ /* 0x000fe200078e3cff */
[----:B------:R-:W-:Y:S01]  /*4780*/  USEL UR17, UR17, URZ, UP0 ;  /* 0x000000ff11117287 */ /* 0x000fe20008000000 */
[----:B------:R1:W-:Y:S03]  /*4790*/  UTCBAR [UR9], URZ ;  /* 0x000000ff090073e9 */ /* 0x0003e600080000ff */
[----:B------:R-:W-:Y:S01]  /*47a0*/  LOP3.LUT R11, R11, UR4, RZ, 0x3c, !PT ;  /* 0x000000040b0b7c12 */ /* 0x000fe2000f8e3cff */
[----:B------:R-:W-:Y:S07]  /*47b0*/  @P1 BRA `(.L_x_90) ;  /* 0xfffffff800d81947 */ /* 0x000fee000383ffff */
[----:B------:R-:W2:Y:S01]  /*47c0*/  S2UR UR4, SR_CgaCtaId ;  /* 0x00000000000479c3 */ /* 0x000ea20000008800 */
[----:B------:R-:W-:Y:S01]  /*47d0*/  ELECT P0, URZ, PT ;  /* 0x0000000000ff782f */ /* 0x000fe20003800000 */
[----:B------:R-:W-:Y:S01]  /*47e0*/  IMAD.MOV.U32 R0, RZ, RZ, 0x1 ;  /* 0x00000001ff007424 */ /* 0x000fe200078e00ff */
[----:B------:R-:W-:Y:S01]  /*47f0*/  UIADD3 UR6, UPT, UPT, UR6, 0x280, URZ ;  /* 0x0000028006067890 */ /* 0x000fe2000fffe0ff */
[----:B------:R-:W-:Y:S01]  /*4800*/  SHF.L.U32 R3, R11, 0x1f, RZ ;  /* 0x0000001f0b037819 */ /* 0x000fe200000006ff */
[----:B------:R-:W-:-:S03]  /*4810*/  UMOV UR5, 0x40 ;  /* 0x0000004000057882 */ /* 0x000fc60000000000 */
[----:B------:R-:W-:Y:S01]  /*4820*/  UVIRTCOUNT.DEALLOC.SMPOOL 0x80 ;  /* 0x000000800000784c */ /* 0x000fe20000000000 */
[----:B--2---:R-:W-:Y:S02]  /*4830*/  ULEA UR4, UR4, UR5, 0x18 ;  /* 0x0000000504047291 */ /* 0x004fe4000f8ec0ff */
[----:B------:R-:W-:-:S07]  /*4840*/  ULEA UR5, UR17, UR6, 0x3 ;  /* 0x0000000611057291 */ /* 0x000fce000f8e18ff */
[----:B------:R2:W-:Y:S02]  /*4850*/  @P0 STS.U8 [UR4+0x1c], R0 ;  /* 0x00001c00ff000988 */ /* 0x0005e40008000004 */
[----:B------:R-:W3:Y:S02]  /*4860*/  SYNCS.PHASECHK.TRANS64.TRYWAIT P0, [UR5], R3 ;  /* 0x00000003ff0075a7 */ /* 0x000ee40008001105 */
[----:B--23--:R-:W-:Y:S05]  /*4870*/  @!P0 BRA `(.L_x_91) ;  /* 0x00000044001c8947 */ /* 0x00cfea0003800000 */
.L_x_206:
[----:B------:R-:W-:-:S04]  /*4880*/  UIADD3 UR7, UPT, UPT, UR17, 0x1, URZ ;  /* 0x0000000111077890 */ /* 0x000fc8000fffe0ff */
[----:B------:R-:W-:-:S04]  /*4890*/  UISETP.NE.AND UP0, UPT, UR7, 0x4, UPT ;  /* 0x000000040700788c */ /* 0x000fc8000bf05270 */
[----:B------:R-:W-:Y:S02]  /*48a0*/  USEL UR8, URZ, 0x1, UP0 ;  /* 0x00000001ff087887 */ /* 0x000fe40008000000 */
[----:B------:R-:W-:-:S04]  /*48b0*/  USEL UR7, UR7, URZ, UP0 ;  /* 0x000000ff07077287 */ /* 0x000fc80008000000 */
[----:B------:R-:W-:Y:S01]  /*48c0*/  ULEA UR5, UR7, UR6, 0x3 ;  /* 0x0000000607057291 */ /* 0x000fe2000f8e18ff */
[----:B------:R-:W-:-:S04]  /*48d0*/  LOP3.LUT R2, R11, UR8, RZ, 0x3c, !PT ;  /* 0x000000080b027c12 */ /* 0x000fc8000f8e3cff */
[----:B--2---:R-:W-:-:S04]  /*48e0*/  SHF.L.U32 R3, R2, 0x1f, RZ ;  /* 0x0000001f02037819 */ /* 0x004fc800000006ff */
[----:B------:R-:W2:Y:S02]  /*48f0*/  SYNCS.PHASECHK.TRANS64.TRYWAIT P0, [UR5], R3 ;  /* 0x00000003ff0075a7 */ /* 0x000ea40008001105 */
[----:B--2---:R-:W-:Y:S05]  /*4900*/  @!P0 BRA `(.L_x_92) ;  /* 0x0000004400108947 */ /* 0x004fea0003800000 */
.L_x_208:
        /* <DEDUP_REMOVED lines=9> */
.L_x_210:
[----:B------:R-:W-:-:S04]  /*49a0*/  UIADD3 UR7, UPT, UPT, UR7, 0x1, URZ ;  /* 0x0000000107077890 */ /* 0x000fc8000fffe0ff */
[----:B------:R-:W-:-:S04]  /*49b0*/  UISETP.NE.AND UP0, UPT, UR7, 0x4, UPT ;  /* 0x000000040700788c */ /* 0x000fc8000bf05270 */
[----:B------:R-:W-:Y:S02]  /*49c0*/  USEL UR5, URZ, 0x1, UP0 ;  /* 0x00000001ff057887 */ /* 0x000fe40008000000 */
[----:B------:R-:W-:-:S04]  /*49d0*/  USEL UR7, UR7, URZ, UP0 ;  /* 0x000000ff07077287 */ /* 0x000fc80008000000 */
[----:B------:R-:W-:Y:S01]  /*49e0*/  ULEA UR7, UR7, UR6, 0x3 ;  /* 0x0000000607077291 */ /* 0x000fe2000f8e18ff */
[----:B--2---:R-:W-:-:S04]  /*49f0*/  LOP3.LUT R3, R2, UR5, RZ, 0x3c, !PT ;  /* 0x0000000502037c12 */ /* 0x004fc8000f8e3cff */
[----:B------:R-:W-:-:S04]  /*4a00*/  SHF.L.U32 R3, R3, 0x1f, RZ ;  /* 0x0000001f03037819 */ /* 0x000fc800000006ff */
[----:B------:R-:W2:Y:S02]  /*4a10*/  SYNCS.PHASECHK.TRANS64.TRYWAIT P0, [UR7], R3 ;  /* 0x00000003ff0075a7 */ /* 0x000ea40008001107 */
[----:B--2---:R-:W-:Y:S05]  /*4a20*/  @!P0 BRA `(.L_x_94) ;  /* 0x0000004000f88947 */ /* 0x004fea0003800000 */
.L_x_212:
[----:B------:R-:W-:Y:S01]  /*4a30*/  NOP ;  /* 0x0000000000007918 */ /* 0x000fe20000000000 */
[----:B--2---:R-:W2:Y:S01]  /*4a40*/  LDS R0, [UR4+0x14] ;  /* 0x00001404ff007984 */ /* 0x004ea20008000800 */
[----:B------:R-:W-:Y:S01]  /*4a50*/  ULOP3.LUT UR6, UR19, 0xffff, URZ, 0xc0, !UPT ;  /* 0x0000ffff13067892 */ /* 0x000fe2000f8ec0ff */
[----:B------:R-:W-:Y:S01]  /*4a60*/  UMOV UR8, 0xffff ;  /* 0x0000ffff00087882 */ /* 0x000fe20000000000 */
[----:B------:R-:W-:Y:S02]  /*4a70*/  UMOV UR5, 0x1 ;  /* 0x0000000100057882 */ /* 0x000fe40000000000 */
[----:B------:R-:W-:-:S04]  /*4a80*/  USHF.R.U32.HI UR6, URZ, 0x5, UR6 ;  /* 0x00000005ff067899 */ /* 0x000fc80008011606 */
[----:B------:R-:W-:Y:S02]  /*4a90*/  USHF.L.U32 UR8, UR8, UR6, URZ ;  /* 0x0000000608087299 */ /* 0x000fe400080006ff */
[----:B------:R-:W-:-:S04]  /*4aa0*/  USHF.L.U32 UR5, UR5, UR6, URZ ;  /* 0x0000000605057299 */ /* 0x000fc800080006ff */
[----:B--2---:R-:W-:-:S04]  /*4ab0*/  LOP3.LUT R0, R0, UR8, RZ, 0xc0, !PT ;  /* 0x0000000800007c12 */ /* 0x004fc8000f8ec0ff */
[----:B------:R-:W-:-:S13]  /*4ac0*/  ISETP.NE.AND P0, PT, R0, UR8, PT ;  /* 0x0000000800007c0c */ /* 0x000fda000bf05270 */
[----:B------:R-:W-:Y:S05]  /*4ad0*/  @P0 BRA `(.L_x_95) ;  /* 0x0000000000580947 */ /* 0x000fea0003800000 */
[----:B------:R-:W2:Y:S02]  /*4ae0*/  LDS R0, [UR4+0x18] ;  /* 0x00001804ff007984 */ /* 0x000ea40008000800 */
[----:B--2---:R-:W-:-:S04]  /*4af0*/  LOP3.LUT R0, R0, UR5, RZ, 0xc0, !PT ;  /* 0x0000000500007c12 */ /* 0x004fc8000f8ec0ff */
[----:B------:R-:W-:-:S13]  /*4b00*/  ISETP.NE.AND P0, PT, R0, UR5, PT ;  /* 0x0000000500007c0c */ /* 0x000fda000bf05270 */
[----:B------:R-:W-:Y:S05]  /*4b10*/  @P0 BRA `(.L_x_96) ;  /* 0x00000000003c0947 */ /* 0x000fea0003800000 */
[----:B------:R-:W2:Y:S01]  /*4b20*/  S2R R2, SR_LANEID ;  /* 0x0000000000027919 */ /* 0x000ea20000000000 */
[----:B------:R-:W-:Y:S01]  /*4b30*/  ULOP3.LUT UR8, URZ, UR8, URZ, 0x33, !UPT ;  /* 0x00000008ff087292 */ /* 0x000fe2000f8e33ff */
[----:B------:R-:W-:Y:S01]  /*4b40*/  LOP3.LUT R4, RZ, UR5, RZ, 0x33, !PT ;  /* 0x00000005ff047c12 */ /* 0x000fe2000f8e33ff */
[----:B------:R-:W-:Y:S02]  /*4b50*/  VOTEU.ANY UR7, UPT, PT ;  /* 0x0000000000077886 */ /* 0x000fe400038e0100 */
[----:B------:R-:W-:Y:S01]  /*4b60*/  UFLO.U32 UR7, UR7 ;  /* 0x00000007000772bd */ /* 0x000fe200080e0000 */
[----:B------:R-:W3:Y:S01]  /*4b70*/  REDUX UR5, R4 ;  /* 0x00000000040573c4 */ /* 0x000ee20000000000 */
[----:B------:R-:W-:-:S06]  /*4b80*/  IMAD.U32 R0, RZ, RZ, UR8 ;  /* 0x00000008ff007e24 */ /* 0x000fcc000f8e00ff */
[----:B------:R1:W-:Y:S01]  /*4b90*/  UTCATOMSWS.AND URZ, UR8 ;  /* 0x0000000800ff79e3 */ /* 0x0003e20008000000 */
[----:B------:R-:W4:Y:S01]  /*4ba0*/  REDUX UR6, R0 ;  /* 0x00000000000673c4 */ /* 0x000f220000000000 */
[----:B--2---:R-:W-:Y:S01]  /*4bb0*/  ISETP.EQ.U32.AND P0, PT, R2, UR7, PT ;  /* 0x0000000702007c0c */ /* 0x004fe2000bf02070 */
[----:B---3--:R-:W-:Y:S01]  /*4bc0*/  IMAD.U32 R2, RZ, RZ, UR5 ;  /* 0x00000005ff027e24 */ /* 0x008fe2000f8e00ff */
[----:B----4-:R-:W-:-:S11]  /*4bd0*/  MOV R3, UR6 ;  /* 0x0000000600037c02 */ /* 0x010fd60008000f00 */
[----:B------:R1:W-:Y:S04]  /*4be0*/  @P0 ATOMS.AND RZ, [UR4+0x14], R3 ;  /* 0x00001403ffff098c */ /* 0x0003e8000a800004 */
[----:B------:R1:W-:Y:S01]  /*4bf0*/  @P0 ATOMS.AND RZ, [UR4+0x18], R2 ;  /* 0x00001802ffff098c */ /* 0x0003e2000a800004 */
[----:B------:R-:W-:Y:S05]  /*4c00*/  BRA `(.L_x_97) ;  /* 0x0000000000147947 */ /* 0x000fea0003800000 */
.L_x_96:
[----:B------:R-:W-:Y:S02]  /*4c10*/  MOV R2, 0x4c30 ;  /* 0x00004c3000027802 */ /* 0x000fe40000000f00 */
[----:B-1--45:R-:W-:Y:S05]  /*4c20*/  CALL.REL.NOINC `($__internal_0_$__cuda_sm10x_tcgen05_guardrail_trap_col_being_dealloced_not_returned_by_alloc) ;  /* 0x0000004400147944 */ /* 0x032fea0003c00000 */
[----:B------:R-:W-:Y:S05]  /*4c30*/  BRA `(.L_x_97) ;  /* 0x0000000000087947 */ /* 0x000fea0003800000 */
.L_x_95:
[----:B------:R-:W-:Y:S02]  /*4c40*/  MOV R2, 0x4c60 ;  /* 0x00004c6000027802 */ /* 0x000fe40000000f00 */
[----:B-1--45:R-:W-:Y:S05]  /*4c50*/  CALL.REL.NOINC `($__internal_2_$__cuda_sm10x_tcgen05_guardrail_trap_unallocated_columns_being_dealloced) ;  /* 0x0000004400207944 */ /* 0x032fea0003c00000 */
.L_x_97:
[----:B------:R-:W-:Y:S01]  /*4c60*/  NOP ;  /* 0x0000000000007918 */ /* 0x000fe20000000000 */
[----:B-1----:R-:W-:Y:S05]  /*4c70*/  EXIT ;  /* 0x000000000000794d */ /* 0x002fea0003800000 */
.L_x_79:
[----:B------:R-:W-:-:S09]  /*4c80*/  UISETP.NE.OR UP2, UPT, UR8, 0x3, !UP2 ;  /* 0x000000030800788c */ /* 0x000fd2000d745670 */
[----:B------:R-:W-:Y:S05]  /*4c90*/  BRA.U UP2, `(.L_x_98) ;  /* 0x0000000902c87547 */ /* 0x000fea000b800000 */
[----:B------:R-:W1:Y:S01]  /*4ca0*/  LDCU.64 UR6, c[0x0][0x888] ;  /* 0x00011100ff0677ac */ /* 0x000e620008000a00 */
[----:B------:R-:W2:Y:S01]  /*4cb0*/  LDC R0, c[0x0][0xb30] ;  /* 0x0002cc00ff007b82 */ /* 0x000ea20000000800 */
[----:B------:R-:W-:Y:S01]  /*4cc0*/  IMAD.MOV.U32 R30, RZ, RZ, 0x1 ;  /* 0x00000001ff1e7424 */ /* 0x000fe200078e00ff */
[----:B------:R-:W-:Y:S01]  /*4cd0*/  CS2R R28, SRZ ;  /* 0x00000000001c7805 */ /* 0x000fe2000001ff00 */
[----:B------:R-:W4:Y:S01]  /*4ce0*/  LDCU.64 UR4, c[0x0][0x890] ;  /* 0x00011200ff0477ac */ /* 0x000f220008000a00 */
[----:B------:R-:W-:Y:S01]  /*4cf0*/  IMAD.MOV.U32 R25, RZ, RZ, 0x2000 ;  /* 0x00002000ff197424 */ /* 0x000fe200078e00ff */
[----:B------:R-:W-:-:S03]  /*4d00*/  UMOV UR8, 0x400 ;  /* 0x0000040000087882 */ /* 0x000fc60000000000 */
[----:B------:R-:W3:Y:S01]  /*4d10*/  LDC R19, c[0x0][0x370] ;  /* 0x0000dc00ff137b82 */ /* 0x000ee20000000800 */
[----:B------:R-:W-:-:S07]  /*4d20*/  UPLOP3.LUT UP1, UPT, UPT, UPT, UPT, 0x40, 0x4 ;  /* 0x000000000004789c */ /* 0x000fce0003f2e870 */
[----:B------:R-:W3:Y:S01]  /*4d30*/  LDC R2, c[0x0][0xb0c] ;  /* 0x0002c300ff027b82 */ /* 0x000ee20000000800 */
[----:B-1----:R-:W-:Y:S02]  /*4d40*/  UISETP.NE.U32.AND UP2, UPT, UR6, URZ, UPT ;  /* 0x000000ff0600728c */ /* 0x002fe4000bf45070 */
[----:B------:R-:W-:Y:S02]  /*4d50*/  ULEA UR6, UR37, UR8, 0x18 ;  /* 0x0000000825067291 */ /* 0x000fe4000f8ec0ff */
[----:B------:R-:W-:Y:S02]  /*4d60*/  UISETP.NE.AND.EX UP2, UPT, UR7, URZ, UPT, UP2 ;  /* 0x000000ff0700728c */ /* 0x000fe4000bf45320 */
[----:B------:R-:W-:Y:S01]  /*4d70*/  UIADD3 UR7, UPT, UPT, UR6, 0x220, URZ ;  /* 0x0000022006077890 */ /* 0x000fe2000fffe0ff */
[----:B------:R-:W1:Y:S01]  /*4d80*/  LDC R18, c[0x0][0xb20] ;  /* 0x0002c800ff127b82 */ /* 0x000e620000000800 */
[----:B----4-:R-:W-:Y:S01]  /*4d90*/  UISETP.NE.U32.AND UP3, UPT, UR4, URZ, UPT ;  /* 0x000000ff0400728c */ /* 0x010fe2000bf65070 */
[----:B--2---:R-:W-:Y:S01]  /*4da0*/  ISETP.NE.AND P1, PT, R0, 0x1, PT ;  /* 0x000000010000780c */ /* 0x004fe20003f25270 */
[----:B------:R-:W-:-:S02]  /*4db0*/  UPRMT UR37, UR37, 0x654, UR7 ;  /* 0x0000065425257896 */ /* 0x000fc40008000007 */
[----:B------:R-:W-:-:S03]  /*4dc0*/  UISETP.NE.AND.EX UP3, UPT, UR5, URZ, UPT, UP3 ;  /* 0x000000ff0500728c */ /* 0x000fc6000bf65330 */
[----:B------:R-:W2:Y:S08]  /*4dd0*/  LDC.64 R32, c[0x0][0x348] ;  /* 0x0000d200ff207b82 */ /* 0x000eb00000000a00 */
[----:B------:R-:W4:Y:S08]  /*4de0*/  LDC.64 R16, c[0x0][0xb10] ;  /* 0x0002c400ff107b82 */ /* 0x000f300000000a00 */
[----:B------:R-:W1:Y:S08]  /*4df0*/  LDC.64 R6, c[0x0][0xb18] ;  /* 0x0002c600ff067b82 */ /* 0x000e700000000a00 */
[----:B------:R-:W1:Y:S08]  /*4e00*/  LDC.64 R4, c[0x0][0xb28] ;  /* 0x0002ca00ff047b82 */ /* 0x000e700000000a00 */
[----:B---3--:R-:W1:Y:S02]  /*4e10*/  LDC R24, c[0x0][0x374] ;  /* 0x0000dd00ff187b82 */ /* 0x008e640000000800 */
.L_x_106:
[C---:B------:R-:W-:Y:S02]  /*4e20*/  LEA R0, R29.reuse, UR6, 0x3 ;  /* 0x000000061d007c11 */ /* 0x040fe4000f8e18ff */
[----:B------:R-:W-:Y:S02]  /*4e30*/  SHF.L.U32 R3, R28, 0x1f, RZ ;  /* 0x0000001f1c037819 */ /* 0x000fe400000006ff */
[----:B------:R-:W-:Y:S02]  /*4e40*/  LEA R20, R29, UR6, 0x4 ;  /* 0x000000061d147c11 */ /* 0x000fe4000f8e20ff */
[----:B---3--:R-:W3:Y:S02]  /*4e50*/  SYNCS.PHASECHK.TRANS64.TRYWAIT P0, [R0+URZ+0x240], R3 ;  /* 0x00024003000075a7 */ /* 0x008ee400080011ff */
[----:B---3--:R-:W-:Y:S05]  /*4e60*/  @!P0 BRA `(.L_x_99) ;  /* 0x0000004000008947 */ /* 0x008fea0003800000 */
.L_x_213:
[----:B------:R-:W-:Y:S01]  /*4e70*/  ISETP.GE.AND P0, PT, R72, 0x1, PT ;  /* 0x000000014800780c */ /* 0x000fe20003f06270 */
[----:B------:R-:W1:Y:S01]  /*4e80*/  LDS.128 R20, [R20+0x2d0] ;  /* 0x0002d00014147984 */ /* 0x000e620000000c00 */
[----:B------:R-:W-:Y:S01]  /*4e90*/  ISETP.NE.U32.AND P4, PT, RZ, UR4, PT ;  /* 0x00000004ff007c0c */ /* 0x000fe2000bf85070 */
[----:B---3--:R-:W-:Y:S01]  /*4ea0*/  VIADD R0, R0, 0x250 ;  /* 0x0000025000007836 */ /* 0x008fe20000000000 */
[----:B------:R-:W-:Y:S02]  /*4eb0*/  SHF.L.U32 R26, R30, 0x1f, RZ ;  /* 0x0000001f1e1a7819 */ /* 0x000fe400000006ff */
[----:B------:R-:W-:Y:S02]  /*4ec0*/  ISETP.NE.AND.EX P4, PT, RZ, UR5, PT, P4 ;  /* 0x00000005ff007c0c */ /* 0x000fe4000bf85340 */
[----:B------:R-:W-:Y:S01]  /*4ed0*/  PRMT R0, RZ, 0x654, R0 ;  /* 0x00000654ff007816 */ /* 0x000fe20000000000 */
[----:B------:R-:W-:Y:S01]  /*4ee0*/  @!PT LDS RZ, [RZ] ;  /* 0x00000000fffff984 */ /* 0x000fe20000000800 */
[----:B------:R-:W-:Y:S01]  /*4ef0*/  @!PT LDS RZ, [RZ] ;  /* 0x00000000fffff984 */ /* 0x000fe20000000800 */
[----:B------:R-:W-:Y:S01]  /*4f00*/  @!PT LDS RZ, [RZ] ;  /* 0x00000000fffff984 */ /* 0x000fe20000000800 */
[----:B------:R-:W-:Y:S01]  /*4f10*/  @!PT LDS RZ, [RZ] ;  /* 0x00000000fffff984 */ /* 0x000fe20000000800 */
[----:B------:R3:W-:Y:S06]  /*4f20*/  MEMBAR.ALL.CTA ;  /* 0x0000000000007992 */ /* 0x0007ec0000008000 */
[----:B---3--:R-:W3:Y:S02]  /*4f30*/  FENCE.VIEW.ASYNC.S ;  /* 0x00000000000073c6 */ /* 0x008ee40000000000 */
[----:B---3--:R3:W-:Y:S01]  /*4f40*/  SYNCS.ARRIVE.TRANS64.RED.A1T0 RZ, [R0+URZ], RZ ;  /* 0x000000ff00ff79a7 */ /* 0x0087e200081004ff */
[----:B-1----:R-:W-:Y:S11]  /*4f50*/  LOP3.LUT P3, RZ, R22, 0x1, RZ, 0xc0, !PT ;  /* 0x0000000116ff7812 */ /* 0x002ff6000786c0ff */
[----:B------:R-:W-:Y:S02]  /*4f60*/  @!UPT UIADD3 URZ, UPT, UPT, URZ, URZ, URZ ;  /* 0x000000fffffff290 */ /* 0x000fe4000fffe0ff */
[----:B------:R-:W-:Y:S02]  /*4f70*/  @P3 MOV R13, R20 ;  /* 0x00000014000d3202 */ /* 0x000fe40000000f00 */
[----:B------:R-:W-:Y:S01]  /*4f80*/  @P3 LOP3.LUT R8, R21, 0xffff, RZ, 0xc0, !PT ;  /* 0x0000ffff15083812 */ /* 0x000fe200078ec0ff */
[----:B---3--:R-:W-:Y:S06]  /*4f90*/  @!P0 BRA `(.L_x_100) ;  /* 0x0000000000a48947 */ /* 0x008fec0003800000 */
[----:B------:R-:W-:Y:S01]  /*4fa0*/  IMAD.HI.U32 R31, R24, R7, RZ ;  /* 0x00000007181f7227 */ /* 0x000fe200078e00ff */
[----:B------:R-:W-:Y:S02]  /*4fb0*/  ISETP.NE.AND P0, PT, R6, 0x1, PT ;  /* 0x000000010600780c */ /* 0x000fe40003f05270 */
[----:B------:R-:W-:Y:S01]  /*4fc0*/  ISETP.NE.AND P2, PT, R72, 0x1, PT ;  /* 0x000000014800780c */ /* 0x000fe20003f45270 */
[----:B----4-:R-:W-:Y:S01]  /*4fd0*/  IMAD.HI.U32 R34, R19, R16, RZ ;  /* 0x0000001013227227 */ /* 0x010fe200078e00ff */
[----:B------:R-:W-:Y:S02]  /*4fe0*/  SHF.R.U32.HI R31, RZ, R18, R31 ;  /* 0x00000012ff1f7219 */ /* 0x000fe4000001161f */
[----:B------:R-:W-:Y:S01]  /*4ff0*/  ISETP.NE.AND P5, PT, R2, 0x1, PT ;  /* 0x000000010200780c */ /* 0x000fe20003fa5270 */
[----:B------:R-:W-:Y:S01]  /*5000*/  IMAD.HI.U32 R36, R13, R16, RZ ;  /* 0x000000100d247227 */ /* 0x000fe200078e00ff */
[----:B------:R-:W-:Y:S02]  /*5010*/  SHF.R.U32.HI R34, RZ, R17, R34 ;  /* 0x00000011ff227219 */ /* 0x000fe40000011622 */
[----:B------:R-:W-:Y:S01]  /*5020*/  SEL R3, R24, R31, !P0 ;  /* 0x0000001f18037207 */ /* 0x000fe20004000000 */
[C---:B------:R-:W-:Y:S01]  /*5030*/  IMAD.HI.U32 R31, R8.reuse, R7, RZ ;  /* 0x00000007081f7227 */ /* 0x040fe200078e00ff */
[----:B------:R-:W-:Y:S02]  /*5040*/  SEL R11, R19, R34, !P5 ;  /* 0x00000022130b7207 */ /* 0x000fe40006800000 */
[----:B------:R-:W-:Y:S01]  /*5050*/  SHF.R.U32.HI R36, RZ, R17, R36 ;  /* 0x00000011ff247219 */ /* 0x000fe20000011624 */
[----:B------:R-:W-:Y:S01]  /*5060*/  IMAD.HI.U32 R38, R3, R4, RZ ;  /* 0x0000000403267227 */ /* 0x000fe200078e00ff */
[----:B------:R-:W-:Y:S03]  /*5070*/  SHF.R.U32.HI R31, RZ, R18, R31 ;  /* 0x00000012ff1f7219 */ /* 0x000fe6000001161f */
[----:B------:R-:W-:Y:S01]  /*5080*/  IMAD.HI.U32 R34, R11, R4, RZ ;  /* 0x000000040b227227 */ /* 0x000fe200078e00ff */
[----:B------:R-:W-:Y:S02]  /*5090*/  @P2 SHF.R.U32.HI R3, RZ, R5, R38 ;  /* 0x00000005ff032219 */ /* 0x000fe40000011626 */
[----:B------:R-:W-:Y:S02]  /*50a0*/  SEL R9, R8, R31, !P0 ;  /* 0x0000001f08097207 */ /* 0x000fe40004000000 */
[----:B------:R-:W-:Y:S01]  /*50b0*/  @P2 SHF.R.U32.HI R11, RZ, R5, R34 ;  /* 0x00000005ff0b2219 */ /* 0x000fe20000011622 */
[C---:B------:R-:W-:Y:S01]  /*50c0*/  IMAD R10, R72.reuse, R3, RZ ;  /* 0x00000003480a7224 */ /* 0x040fe200078e02ff */
[----:B------:R-:W-:Y:S01]  /*50d0*/  SEL R3, R13, R36, !P5 ;  /* 0x000000240d037207 */ /* 0x000fe20006800000 */
[C---:B------:R-:W-:Y:S03]  /*50e0*/  IMAD.HI.U32 R14, R9.reuse, R4, RZ ;  /* 0x00000004090e7227 */ /* 0x040fe600078e00ff */
[----:B------:R-:W-:Y:S01]  /*50f0*/  ISETP.GE.AND P0, PT, R9, R10, PT ;  /* 0x0000000a0900720c */ /* 0x000fe20003f06270 */
[C---:B------:R-:W-:Y:S01]  /*5100*/  IMAD R12, R72.reuse, R11, RZ ;  /* 0x0000000b480c7224 */ /* 0x040fe200078e02ff */
[-C--:B------:R-:W-:Y:S04]  /*5110*/  SHF.R.U32.HI R14, RZ, R5.reuse, R14 ;  /* 0x00000005ff0e7219 */ /* 0x080fe8000001160e */
[----:B------:R-:W-:Y:S02]  /*5120*/  ISETP.GE.OR P0, PT, R3, R12, P0 ;  /* 0x0000000c0300720c */ /* 0x000fe40000706670 */
[----:B------:R-:W-:Y:S05]  /*5130*/  SEL R15, R9, R14, !P2 ;  /* 0x0000000e090f7207 */ /* 0x000fea0005000000 */
[----:B------:R-:W-:Y:S04]  /*5140*/  IMAD.MOV R14, RZ, RZ, -R15 ;  /* 0x000000ffff0e7224 */ /* 0x000fe800078e0a0f */
[----:B------:R-:W-:Y:S02]  /*5150*/  IMAD R14, R72, R14, R9 ;  /* 0x0000000e480e7224 */ /* 0x000fe400078e0209 */
[C---:B------:R-:W-:Y:S05]  /*5160*/  @!P0 IMAD.HI.U32 R10, R3.reuse, R4, RZ ;  /* 0x00000004030a8227 */ /* 0x040fea00078e00ff */
[----:B------:R-:W-:Y:S04]  /*5170*/  @!P0 SHF.R.U32.HI R10, RZ, R5, R10 ;  /* 0x00000005ff0a8219 */ /* 0x000fe8000001160a */
[----:B------:R-:W-:Y:S01]  /*5180*/  @!P0 SEL R0, R3, R10, !P2 ;  /* 0x0000000a03008207 */ /* 0x000fe20005000000 */
[----:B------:R-:W-:Y:S03]  /*5190*/  IMAD.MOV R10, RZ, RZ, -R3 ;  /* 0x000000ffff0a7224 */ /* 0x000fe600078e0a03 */
[----:B------:R-:W-:Y:S01]  /*51a0*/  @!P0 IADD3 R15, PT, PT, R15, -R0, RZ ;  /* 0x800000000f0f8210 */ /* 0x000fe20007ffe0ff */
[----:B------:R-:W-:Y:S01]  /*51b0*/  @!P0 IMAD R0, R11, R14, R0 ;  /* 0x0000000e0b008224 */ /* 0x000fe200078e0200 */
[----:B------:R-:W-:Y:S01]  /*51c0*/  IADD3 R11, PT, PT, -R9, RZ, RZ ;  /* 0x000000ff090b7210 */ /* 0x000fe20007ffe1ff */
[----:B------:R-:W-:Y:S02]  /*51d0*/  IMAD R13, R2, R10, R13 ;  /* 0x0000000a020d7224 */ /* 0x000fe400078e020d */
[----:B------:R-:W-:Y:S02]  /*51e0*/  @!P0 IMAD R9, R15, R72, R3 ;  /* 0x000000480f098224 */ /* 0x000fe400078e0203 */
[----:B------:R-:W-:Y:S02]  /*51f0*/  @!P0 IMAD.MOV.U32 R3, RZ, RZ, R0 ;  /* 0x000000ffff038224 */ /* 0x000fe400078e0000 */
[----:B------:R-:W-:Y:S02]  /*5200*/  IMAD R8, R6, R11, R8 ;  /* 0x0000000b06087224 */ /* 0x000fe400078e0208 */
[----:B------:R-:W-:Y:S02]  /*5210*/  IMAD R13, R3, R2, R13 ;  /* 0x00000002030d7224 */ /* 0x000fe400078e020d */
[----:B------:R-:W-:Y:S02]  /*5220*/  IMAD R8, R9, R6, R8 ;  /* 0x0000000609087224 */ /* 0x000fe400078e0208 */
.L_x_100:
[----:B------:R-:W-:Y:S05]  /*5230*/  BRA.U UP1, `(.L_x_101) ;  /* 0x0000000101107547 */ /* 0x000fea000b800000 */
[----:B------:R-:W-:Y:S04]  /*5240*/  MOV R0, UR13 ;  /* 0x0000000d00007c02 */ /* 0x000fe80008000f00 */
[----:B------:R-:W-:Y:S04]  /*5250*/  SHF.L.U32 R3, R0, 0x1f, RZ ;  /* 0x0000001f00037819 */ /* 0x000fe800000006ff */
[----:B------:R-:W1:Y:S02]  /*5260*/  SYNCS.PHASECHK.TRANS64.TRYWAIT P0, [UR6+0x238], R3 ;  /* 0x00023803ff0075a7 */ /* 0x000e640008001106 */
[----:B-1----:R-:W-:Y:S05]  /*5270*/  @!P0 BRA `(.L_x_102) ;  /* 0x0000003c00108947 */ /* 0x002fea0003800000 */
.L_x_101:
[----:B------:R-:W-:Y:S05]  /*5280*/  BRA.U !UP3, `(.L_x_103) ;  /* 0x000000010b347547 */ /* 0x000fea000b800000 */
[----:B------:R-:W-:Y:S01]  /*5290*/  UPLOP3.LUT UP0, UPT, UPT, UPT, UP2, 0x80, 0x8 ;  /* 0x000000000008789c */ /* 0x000fe20003f0f020 */
[----:B-1----:R-:W-:Y:S02]  /*52a0*/  HFMA2 R0, -RZ, RZ, 0, 5.9604644775390625e-08 ;  /* 0x00000001ff007431 */ /* 0x002fe400000001ff */
[----:B------:R-:W-:Y:S03]  /*52b0*/  IMAD.MOV.U32 R164, RZ, RZ, 0x1 ;  /* 0x00000001ffa47424 */ /* 0x000fe600078e00ff */
[----:B------:R-:W-:Y:S05]  /*52c0*/  PLOP3.LUT P0, PT, PT, PT, UP0, 0x80, 0x8 ;  /* 0x000000000008781c */ /* 0x000fea0003f0f008 */
[----:B------:R-:W1:Y:S01]  /*52d0*/  @UP0 LDCU.64 UR8, c[0x0][0x888] ;  /* 0x00011100ff0807ac */ /* 0x000e620008000a00 */
[----:B------:R-:W-:Y:S07]  /*52e0*/  @UP0 UIMAD UR7, UR36, UR4, URZ ;  /* 0x00000004240702a4 */ /* 0x000fee000f8e02ff */
[----:B------:R-:W-:Y:S01]  /*52f0*/  @!P0 PRMT R164, R0, 0x7610, R164 ;  /* 0x0000761000a48816 */ /* 0x000fe200000000a4 */
[----:B-1----:R-:W-:Y:S03]  /*5300*/  @UP0 UIMAD.WIDE UR8, UR7, 0x4, UR8 ;  /* 0x00000004070808a5 */ /* 0x002fe6000f8e0208 */
[----:B------:R-:W1:Y:S03]  /*5310*/  @!UP0 LDCU UR7, c[0x0][0x880] ;  /* 0x00011000ff0787ac */ /* 0x000e660008000800 */
[----:B------:R-:W-:Y:S01]  /*5320*/  IMAD.U32 R10, RZ, RZ, UR8 ;  /* 0x00000008ff0a7e24 */ /* 0x000fe2000f8e00ff */
[----:B------:R-:W-:Y:S05]  /*5330*/  MOV R11, UR9 ;  /* 0x00000009000b7c02 */ /* 0x000fea0008000f00 */
[----:B-----5:R3:W5:Y:S02]  /*5340*/  @P0 LDG.E R81, desc[UR40][R10.64] ;  /* 0x000000280a510981 */ /* 0x020764000c1e1900 */
[----:B-1-3--:R-:W-:Y:S07]  /*5350*/  @!P0 IMAD.U32 R81, RZ, RZ, UR7 ;  /* 0x00000007ff518e24 */ /* 0x00afee000f8e00ff */
.L_x_103:
[----:B-----5:R-:W-:Y:S01]  /*5360*/  @!P4 FSETP.EQ.AND P5, PT, R81, RZ, PT ;  /* 0x000000ff5100c20b */ /* 0x020fe20003fa2000 */
[----:B------:R-:W-:Y:S01]  /*5370*/  @!UPT UIADD3 URZ, UPT, UPT, URZ, URZ, URZ ;  /* 0x000000fffffff290 */ /* 0x000fe2000fffe0ff */
[----:B------:R-:W-:Y:S11]  /*5380*/  @!P4 BRA `(.L_x_104) ;  /* 0x000000000014c947 */ /* 0x000ff60003800000 */
[----:B------:R-:W-:Y:S02]  /*5390*/  LOP3.LUT P0, RZ, R164, 0xff, RZ, 0xc0, !PT ;  /* 0x000000ffa4ff7812 */ /* 0x000fe4000780c0ff */
[----:B------:R-:W-:Y:S04]  /*53a0*/  PLOP3.LUT P5, PT, PT, PT, UP0, 0x80, 0x8 ;  /* 0x000000000008781c */ /* 0x000fe80003faf008 */
[----:B------:R-:W-:Y:S07]  /*53b0*/  PLOP3.LUT P5, PT, P5, PT, PT, 0x8, 0x80 ;  /* 0x000000000080781c */ /* 0x000fee0002fae170 */
[----:B------:R-:W-:Y:S11]  /*53c0*/  @P0 FSETP.EQ.AND P5, PT, R81, RZ, PT ;  /* 0x000000ff5100020b */ /* 0x000ff60003fa2000 */
[----:B------:R-:W-:Y:S02]  /*53d0*/  @!UPT UIADD3 URZ, UPT, UPT, URZ, URZ, URZ ;  /* 0x000000fffffff290 */ /* 0x000fe4000fffe0ff */
.L_x_104:
[----:B------:R-:W3:Y:S01]  /*53e0*/  SYNCS.PHASECHK.TRANS64.TRYWAIT P4, [UR6+0x228], R26 ;  /* 0x0002281aff0075a7 */ /* 0x000ee20008081106 */
[----:B------:R-:W-:Y:S01]  /*53f0*/  @P3 SHF.R.U32.HI R27, RZ, 0x10, R21 ;  /* 0x00000010ff1b3819 */ /* 0x000fe20000011615 */
[----:B------:R-:W-:Y:S01]  /*5400*/  VIADD R29, R29, 0x1 ;  /* 0x000000011d1d7836 */ /* 0x000fe20000000000 */
[----:B------:R-:W5:Y:S08]  /*5410*/  LDC.64 R14, c[0x0][0xb10] ;  /* 0x0002c400ff0e7b82 */ /* 0x000f700000000a00 */
[----:B------:R-:W2:Y:S08]  /*5420*/  LDC.64 R10, c[0x0][0xb18] ;  /* 0x0002c600ff0a7b82 */ /* 0x000eb00000000a00 */
[----:B-1----:R-:W1:Y:S08]  /*5430*/  @!P1 LDC R0, c[0x0][0xb20] ;  /* 0x0002c800ff009b82 */ /* 0x002e700000000800 */
[----:B------:R-:W4:Y:S01]  /*5440*/  @!P1 LDC R3, c[0x0][0xb0c] ;  /* 0x0002c300ff039b82 */ /* 0x000f220000000800 */
[----:B-----5:R-:W-:Y:S05]  /*5450*/  @!P1 IMAD.HI.U32 R14, R13, R14, RZ ;  /* 0x0000000e0d0e9227 */ /* 0x020fea00078e00ff */
[----:B------:R-:W-:Y:S01]  /*5460*/  @!P1 SHF.R.U32.HI R14, RZ, R15, R14 ;  /* 0x0000000fff0e9219 */ /* 0x000fe2000001160e */
[----:B--2---:R-:W-:Y:S01]  /*5470*/  @!P1 IMAD.HI.U32 R11, R8, R11, RZ ;  /* 0x0000000b080b9227 */ /* 0x004fe200078e00ff */
[----:B------:R-:W-:Y:S04]  /*5480*/  @!P1 ISETP.NE.AND P0, PT, R10, 0x1, PT ;  /* 0x000000010a00980c */ /* 0x000fe80003f05270 */
[----:B-1----:R-:W-:Y:S02]  /*5490*/  @!P1 SHF.R.U32.HI R9, RZ, R0, R11 ;  /* 0x00000000ff099219 */ /* 0x002fe4000001160b */
[----:B----4-:R-:W-:Y:S02]  /*54a0*/  @!P1 ISETP.NE.AND P2, PT, R3, 0x1, PT ;  /* 0x000000010300980c */ /* 0x010fe40003f45270 */
[----:B------:R-:W-:Y:S02]  /*54b0*/  @!P1 SEL R9, R8, R9, !P0 ;  /* 0x0000000908099207 */ /* 0x000fe40004000000 */
[----:B------:R-:W-:Y:S02]  /*54c0*/  ELECT P0, URZ, PT ;  /* 0x0000000000ff782f */ /* 0x000fe40003800000 */
[----:B------:R-:W-:Y:S05]  /*54d0*/  @!P1 SEL R14, R13, R14, !P2 ;  /* 0x0000000e0d0e9207 */ /* 0x000fea0005000000 */
[----:B------:R-:W-:Y:S02]  /*54e0*/  @!P1 IMAD.IADD R0, R9, 0x1, -R14 ;  /* 0x0000000109009824 */ /* 0x000fe400078e0a0e */
[----:B------:R-:W-:Y:S02]  /*54f0*/  @!P1 IMAD.IADD R9, R14, 0x1, -R9 ;  /* 0x000000010e099824 */ /* 0x000fe400078e0a09 */
[----:B------:R-:W-:Y:S02]  /*5500*/  @!P1 IMAD R13, R0, R3, R13 ;  /* 0x00000003000d9224 */ /* 0x000fe400078e020d */
[----:B------:R-:W-:Y:S01]  /*5510*/  @!P1 IMAD R8, R9, R10, R8 ;  /* 0x0000000a09089224 */ /* 0x000fe200078e0208 */
[----:B---3--:R-:W-:Y:S06]  /*5520*/  @!P4 BRA `(.L_x_105) ;  /* 0x00000038007cc947 */ /* 0x008fec0003800000 */
.L_x_216:
[----:B------:R-:W-:Y:S01]  /*5530*/  PLOP3.LUT P5, PT, P5, P0, PT, 0xf2, 0x2f ;  /* 0x00000000002f781c */ /* 0x000fe20002fa1e72 */
[----:B------:R-:W-:Y:S01]  /*5540*/  UMOV UR14, 0x0 ;  /* 0x00000000000e7882 */ /* 0x000fe20000000000 */
[----:B------:R-:W-:Y:S01]  /*5550*/  LOP3.LUT R30, R30, 0x1, RZ, 0x3c, !PT ;  /* 0x000000011e1e7812 */ /* 0x000fe200078e3cff */
[----:B------:R-:W-:Y:S01]  /*5560*/  UMOV UR15, 0x10000000 ;  /* 0x10000000000f7882 */ /* 0x000fe20000000000 */
[----:B------:R-:W-:Y:S01]  /*5570*/  UMOV UR12, UR36 ;  /* 0x00000024000c7c82 */ /* 0x000fe20008000000 */
[----:B------:R-:W-:Y:S08]  /*5580*/  @P3 R2UR UR36, R27 ;  /* 0x000000001b2432ca */ /* 0x000ff000000e0000 */
[----:B-1----:R-:W-:Y:S01]  /*5590*/  @!P5 IADD3 R3, P0, PT, R32, 0x580, RZ ;  /* 0x000005802003d810 */ /* 0x002fe20007f1e0ff */
[----:B------:R-:W-:Y:S01]  /*55a0*/  @!P5 IMAD.SHL.U32 R155, R155, 0x40, RZ ;  /* 0x000000409b9bd824 */ /* 0x000fe200078e00ff */
[----:B------:R-:W-:Y:S01]  /*55b0*/  VOTEU.ALL UP1, P5 ;  /* 0x0000000000ff7886 */ /* 0x000fe20002820000 */
[----:B------:R-:W-:Y:S01]  /*55c0*/  @!P5 IMAD.SHL.U32 R165, R165, 0x80, RZ ;  /* 0x00000080a5a5d824 */ /* 0x000fe200078e00ff */
[----:B------:R-:W-:Y:S01]  /*55d0*/  @!P5 R2UR UR8, R3 ;  /* 0x000000000308d2ca */ /* 0x000fe200000e0000 */
[----:B------:R-:W-:Y:S01]  /*55e0*/  @!P5 IMAD.X R0, RZ, RZ, R33, P0 ;  /* 0x000000ffff00d224 */ /* 0x000fe200000e0621 */
[----:B------:R-:W-:Y:S01]  /*55f0*/  @!P5 R2UR UR10, R155 ;  /* 0x000000009b0ad2ca */ /* 0x000fe200000e0000 */
[----:B------:R-:W-:Y:S01]  /*5600*/  @!UP1 UIADD3 UR9, UPT, UPT, UR6, 0x220, URZ ;  /* 0x0000022006099890 */ /* 0x000fe2000fffe0ff */
[----:B------:R-:W-:Y:S01]  /*5610*/  @!P5 R2UR UR11, R165 ;  /* 0x00000000a50bd2ca */ /* 0x000fe200000e0000 */
[----:B------:R-:W-:Y:S01]  /*5620*/  IMAD.IADD R155, R8, 0x1, R143 ;  /* 0x00000001089b7824 */ /* 0x000fe200078e028f */
[----:B------:R-:W-:Y:S01]  /*5630*/  @!P5 R2UR UR7, R0 ;  /* 0x000000000007d2ca */ /* 0x000fe200000e0000 */
[----:B------:R-:W-:Y:S01]  /*5640*/  IMAD.IADD R165, R13, 0x1, R154 ;  /* 0x000000010da57824 */ /* 0x000fe200078e029a */
[C---:B------:R-:W-:Y:S04]  /*5650*/  ISETP.NE.AND P0, PT, R29.reuse, 0x2, PT ;  /* 0x000000021d00780c */ /* 0x040fe80003f05270 */
[----:B------:R-:W-:Y:S01]  /*5660*/  SEL R3, RZ, 0x1, P0 ;  /* 0x00000001ff037807 */ /* 0x000fe20000000000 */
[----:B------:R-:W-:Y:S01]  /*5670*/  IMAD.U32 R10, RZ, RZ, UR8 ;  /* 0x00000008ff0a7e24 */ /* 0x000fe2000f8e00ff */
[----:B------:R-:W-:Y:S01]  /*5680*/  @!UP1 UIADD3 UR8, UPT, UPT, UR6, 0x400, URZ ;  /* 0x0000040006089890 */ /* 0x000fe2000fffe0ff */
[----:B------:R-:W-:Y:S01]  /*5690*/  SEL R29, R29, RZ, P0 ;  /* 0x000000ff1d1d7207 */ /* 0x000fe20000000000 */
[----:B------:R-:W-:Y:S01]  /*56a0*/  VOTEU.ALL UP1, P5 ;  /* 0x0000000000ff7886 */ /* 0x000fe20002820000 */
[----:B------:R-:W-:Y:S02]  /*56b0*/  LOP3.LUT R28, R28, R3, RZ, 0x3c, !PT ;  /* 0x000000031c1c7212 */ /* 0x000fe400078e3cff */
[----:B------:R-:W-:Y:S01]  /*56c0*/  IMAD.U32 R11, RZ, RZ, UR7 ;  /* 0x00000007ff0b7e24 */ /* 0x000fe2000f8e00ff */
[----:B------:R-:W-:Y:S04]  /*56d0*/  @!P5 R2UR UR16, R10 ;  /* 0x000000000a10d2ca */ /* 0x000fe800000e0000 */
[----:B------:R-:W-:Y:S11]  /*56e0*/  @!P5 R2UR UR17, R11 ;  /* 0x000000000b11d2ca */ /* 0x000ff600000e0000 */
[----:B------:R-:W-:Y:S02]  /*56f0*/  @!UPT UIADD3 URZ, UPT, UPT, URZ, URZ, URZ ;  /* 0x000000fffffff290 */ /* 0x000fe4000fffe0ff */
[----:B------:R3:W-:Y:S01]  /*5700*/  @!UP1 UTMALDG.3D [UR8], [UR16], desc[UR14] ;  /* 0x00000e08100095b4 */ /* 0x0007e20008011000 */
[----:B------:R3:W-:Y:S01]  /*5710*/  @!P5 SYNCS.ARRIVE.TRANS64.RED.A0TR RZ, [UR6+0x220], R25 ;  /* 0x00022019ffffd9a7 */ /* 0x0007e20008300406 */
[----:B------:R-:W-:Y:S01]  /*5720*/  UPLOP3.LUT UP1, UPT, UPT, UPT, UPT, 0x80, 0x8 ;  /* 0x000000000008789c */ /* 0x000fe20003f2f070 */
[----:B------:R-:W-:Y:S01]  /*5730*/  SYNCS.ARRIVE.TRANS64.RED.A1T0 RZ, [UR37], RZ ;  /* 0x000000ffffff79a7 */ /* 0x000fe20008100425 */
[----:B------:R-:W-:Y:S09]  /*5740*/  @P3 BRA `(.L_x_106) ;  /* 0xfffffff400b43947 */ /* 0x000ff2000383ffff */
[----:B------:R-:W-:Y:S07]  /*5750*/  MOV R0, UR6 ;  /* 0x0000000600007c02 */ /* 0x000fee0008000f00 */
.L_x_107:
[----:B-1----:R-:W-:-:S04]  /*5760*/  SHF.L.U32 R3, R30, 0x1f, RZ ;  /* 0x0000001f1e037819 */ /* 0x002fc800000006ff */
[----:B------:R1:W2:Y:S03]  /*5770*/  SYNCS.PHASECHK.TRANS64.TRYWAIT P0, [R0+URZ+0x228], R3 ;  /* 0x00022803000075a7 */ /* 0x0002a600080011ff */
[----:B--2---:R-:W-:Y:S05]  /*5780*/  @!P0 NANOSLEEP.SYNCS 0x989680 ;  /* 0x009896800000895d */ /* 0x004fea0003900000 */
[----:B------:R-:W2:Y:S02]  /*5790*/  @!P0 SYNCS.PHASECHK.TRANS64 P0, [R0+URZ+0x228], R3 ;  /* 0x00022803000085a7 */ /* 0x000ea400080010ff */
[----:B--23--:R-:W-:Y:S05]  /*57a0*/  @P0 EXIT ;  /* 0x000000000000094d */ /* 0x00cfea0003800000 */
[----:B------:R-:W-:Y:S05]  /*57b0*/  BRA `(.L_x_107) ;  /* 0xfffffffc00e87947 */ /* 0x000fea000383ffff */
.L_x_98:
[----:B------:R-:W-:-:S06]  /*57c0*/  UISETP.GE.AND UP1, UPT, UR8, 0x4, UPT ;  /* 0x000000040800788c */ /* 0x000fcc000bf26270 */
[----:B------:R-:W-:-:S13]  /*57d0*/  PLOP3.LUT P0, PT, PT, PT, UP1, 0x80, 0x8 ;  /* 0x000000000008781c */ /* 0x000fda0003f0f018 */
[----:B------:R-:W-:Y:S05]  /*57e0*/  @!P0 EXIT ;  /* 0x000000000000894d */ /* 0x000fea0003800000 */
[----:B------:R-:W-:Y:S01]  /*57f0*/  BAR.SYNC.DEFER_BLOCKING 0x6, 0xa0 ;  /* 0x0182800000007b1d */ /* 0x000fe20000010000 */
[C---:B------:R-:W-:Y:S02]  /*5800*/  IMAD.SHL.U32 R3, R166.reuse, 0x40, RZ ;  /* 0x00000040a6037824 */ /* 0x040fe400078e00ff */
[----:B------:R-:W-:Y:S02]  /*5810*/  HFMA2 R76, -RZ, RZ, 0, 0 ;  /* 0x00000000ff4c7431 */ /* 0x000fe400000001ff */
[C---:B------:R-:W-:Y:S01]  /*5820*/  IMAD.SHL.U32 R168, R166.reuse, 0x8, RZ ;  /* 0x00000008a6a87824 */ /* 0x040fe200078e00ff */
[----:B------:R-:W-:Y:S01]  /*5830*/  CS2R R174, SRZ ;  /* 0x0000000000ae7805 */ /* 0x000fe2000001ff00 */
[----:B------:R-:W-:Y:S01]  /*5840*/  IMAD.U32 R79, R166, 0x10000, RZ ;  /* 0x00010000a64f7824 */ /* 0x000fe200078e00ff */
[----:B------:R-:W-:Y:S01]  /*5850*/  UMOV UR43, 0x400 ;  /* 0x00000400002b7882 */ /* 0x000fe20000000000 */
[----:B------:R-:W-:Y:S01]  /*5860*/  LOP3.LUT R5, R3, 0x180, RZ, 0xc0, !PT ;  /* 0x0000018003057812 */ /* 0x000fe200078ec0ff */
[----:B------:R-:W-:Y:S01]  /*5870*/  ULEA UR43, UR37, UR43, 0x18 ;  /* 0x0000002b252b7291 */ /* 0x000fe2000f8ec0ff */
[----:B------:R-:W1:Y:S01]  /*5880*/  LDC R167, c[0x0][0x370] ;  /* 0x0000dc00ffa77b82 */ /* 0x000e620000000800 */
[----:B------:R-:W-:Y:S01]  /*5890*/  LOP3.LUT R79, R79, 0x600000, RZ, 0xc0, !PT ;  /* 0x006000004f4f7812 */ /* 0x000fe200078ec0ff */
[----:B------:R-:W-:Y:S01]  /*58a0*/  IMAD.MOV.U32 R181, RZ, RZ, RZ ;  /* 0x000000ffffb57224 */ /* 0x000fe200078e00ff */
[----:B------:R-:W-:Y:S01]  /*58b0*/  LOP3.LUT R168, R5, 0x30, R168, 0xf8, !PT ;  /* 0x0000003005a87812 */ /* 0x000fe200078ef8a8 */
[----:B------:R-:W-:Y:S01]  /*58c0*/  UIADD3 UR4, UPT, UPT, UR43, 0x2400, URZ ;  /* 0x000024002b047890 */ /* 0x000fe2000fffe0ff */
[----:B------:R-:W-:Y:S01]  /*58d0*/  IMAD.MOV.U32 R173, RZ, RZ, RZ ;  /* 0x000000ffffad7224 */ /* 0x000fe200078e00ff */
[----:B------:R-:W2:Y:S01]  /*58e0*/  LDCU.64 UR46, c[0x0][0x348] ;  /* 0x00006900ff2e77ac */ /* 0x000ea20008000a00 */
[----:B------:R-:W-:Y:S01]  /*58f0*/  LOP3.LUT R168, R168, 0x1e40, R3, 0xf8, !PT ;  /* 0x00001e40a8a87812 */ /* 0x000fe200078ef803 */
[----:B------:R-:W4:Y:S01]  /*5900*/  LDC R74, c[0x0][0xb0c] ;  /* 0x0002c300ff4a7b82 */ /* 0x000f220000000800 */
[----:B------:R-:W-:Y:S01]  /*5910*/  IMAD.SHL.U32 R3, R166, 0x10, RZ ;  /* 0x00000010a6037824 */ /* 0x000fe200078e00ff */
[----:B------:R-:W-:Y:S01]  /*5920*/  MOV R179, UR4 ;  /* 0x0000000400b37c02 */ /* 0x000fe20008000f00 */
[----:B------:R-:W1:Y:S03]  /*5930*/  LDCU.64 UR38, c[0x0][0x888] ;  /* 0x00011100ff2677ac */ /* 0x000e660008000a00 */
[C---:B------:R-:W-:Y:S01]  /*5940*/  LOP3.LUT R5, R3.reuse, 0x20, RZ, 0xc0, !PT ;  /* 0x0000002003057812 */ /* 0x040fe200078ec0ff */
[----:B------:R-:W3:Y:S01]  /*5950*/  LDS R0, [UR43+0x2f0] ;  /* 0x0002f02bff007984 */ /* 0x000ee20008000800 */
[----:B------:R-:W1:Y:S01]  /*5960*/  LDC R170, c[0x0][0xb20] ;  /* 0x0002c800ffaa7b82 */ /* 0x000e620000000800 */
[----:B------:R-:W-:Y:S01]  /*5970*/  LOP3.LUT R3, R3, 0x40, RZ, 0xc0, !PT ;  /* 0x0000004003037812 */ /* 0x000fe200078ec0ff */
[----:B------:R-:W-:-:S06]  /*5980*/  UIADD3 UR42, UPT, UPT, UR43, 0x400, URZ ;  /* 0x000004002b2a7890 */ /* 0x000fcc000fffe0ff */
[----:B------:R-:W1:Y:S08]  /*5990*/  LDC R73, c[0x0][0xb30] ;  /* 0x0002cc00ff497b82 */ /* 0x000e700000000800 */
[----:B------:R-:W1:Y:S08]  /*59a0*/  LDC.64 R152, c[0x0][0xb10] ;  /* 0x0002c400ff987b82 */ /* 0x000e700000000a00 */
[----:B------:R-:W1:Y:S08]  /*59b0*/  LDC.64 R70, c[0x0][0xb18] ;  /* 0x0002c600ff467b82 */ /* 0x000e700000000a00 */
[----:B------:R-:W1:Y:S01]  /*59c0*/  LDC.64 R148, c[0x0][0x888] ;  /* 0x00022200ff947b82 */ /* 0x000e620000000a00 */
[----:B---3--:R-:W-:-:S07]  /*59d0*/  IMAD.IADD R79, R0, 0x1, R79 ;  /* 0x00000001004f7824 */ /* 0x008fce00078e024f */
[----:B------:R-:W3:Y:S01]  /*59e0*/  LDC.64 R68, c[0x0][0xb28] ;  /* 0x0002ca00ff447b82 */ /* 0x000ee20000000a00 */
[----:B------:R-:W-:-:S05]  /*59f0*/  VIADD R0, R168, UR43 ;  /* 0x0000002ba8007c36 */ /* 0x000fca0008000000 */
[--C-:B------:R-:W-:Y:S02]  /*5a00*/  IADD3 R178, PT, PT, -R5, 0x400, R0.reuse ;  /* 0x0000040005b27810 */ /* 0x100fe40007ffe100 */
[----:B------:R-:W1:Y:S01]  /*5a10*/  LDC.64 R150, c[0x0][0x890] ;  /* 0x00022400ff967b82 */ /* 0x000e620000000a00 */
[----:B------:R-:W-:Y:S02]  /*5a20*/  IADD3 R177, PT, PT, -R3, 0x400, R0 ;  /* 0x0000040003b17810 */ /* 0x000fe40007ffe100 */
[----:B------:R-:W-:-:S05]  /*5a30*/  IMAD.IADD R176, R178, 0x1, -R3 ;  /* 0x00000001b2b07824 */ /* 0x000fca00078e0a03 */
[----:B------:R-:W1:Y:S08]  /*5a40*/  LDC.64 R146, c[0x0][0x8b0] ;  /* 0x00022c00ff927b82 */ /* 0x000e700000000a00 */
[----:B------:R-:W1:Y:S08]  /*5a50*/  LDC.64 R144, c[0x0][0x8a8] ;  /* 0x00022a00ff907b82 */ /* 0x000e700000000a00 */
[----:B--2-4-:R-:W1:Y:S02]  /*5a60*/  LDC R172, c[0x0][0x374] ;  /* 0x0000dd00ffac7b82 */ /* 0x014e640000000800 */
.L_x_125:
[C---:B------:R-:W-:Y:S02]  /*5a70*/  LEA R0, R181.reuse, UR43, 0x3 ;  /* 0x0000002bb5007c11 */ /* 0x040fe4000f8e18ff */
[----:B------:R-:W-:Y:S02]  /*5a80*/  SHF.L.U32 R3, R174, 0x1f, RZ ;  /* 0x0000001fae037819 */ /* 0x000fe400000006ff */
[----:B------:R-:W-:Y:S02]  /*5a90*/  LEA R16, R181, UR43, 0x4 ;  /* 0x0000002bb5107c11 */ /* 0x000fe4000f8e20ff */
[----:B--2---:R-:W2:Y:S02]  /*5aa0*/  SYNCS.PHASECHK.TRANS64.TRYWAIT P0, [R0+URZ+0x240], R3 ;  /* 0x00024003000075a7 */ /* 0x004ea400080011ff */
[----:B-12---:R-:W-:Y:S05]  /*5ab0*/  @!P0 BRA `(.L_x_108) ;  /* 0x0000003400308947 */ /* 0x006fea0003800000 */
.L_x_217:
[----:B------:R-:W4:Y:S01]  /*5ac0*/  LDC.64 R12, c[0x0][0xb10] ;  /* 0x0002c400ff0c7b82 */ /* 0x000f220000000a00 */
[----:B------:R-:W3:Y:S01]  /*5ad0*/  LDS.128 R16, [R16+0x2d0] ;  /* 0x0002d00010107984 */ /* 0x000ee20000000c00 */
[----:B-1----:R-:W-:Y:S01]  /*5ae0*/  ISETP.NE.AND P1, PT, R73, 0x1, PT ;  /* 0x000000014900780c */ /* 0x002fe20003f25270 */
[----:B--2---:R-:W-:Y:S01]  /*5af0*/  VIADD R0, R0, 0x250 ;  /* 0x0000025000007836 */ /* 0x004fe20000000000 */
[----:B------:R-:W-:Y:S04]  /*5b00*/  ISETP.GE.AND P0, PT, R72, 0x1, PT ;  /* 0x000000014800780c */ /* 0x000fe80003f06270 */
[----:B------:R-:W1:Y:S01]  /*5b10*/  LDC.64 R10, c[0x0][0xb18] ;  /* 0x0002c600ff0a7b82 */ /* 0x000e620000000a00 */
[----:B------:R-:W-:Y:S01]  /*5b20*/  PRMT R0, RZ, 0x654, R0 ;  /* 0x00000654ff007816 */ /* 0x000fe20000000000 */
[----:B------:R-:W-:Y:S01]  /*5b30*/  @!PT LDS RZ, [RZ] ;  /* 0x00000000fffff984 */ /* 0x000fe20000000800 */
[----:B------:R-:W-:Y:S01]  /*5b40*/  @!PT LDS RZ, [RZ] ;  /* 0x00000000fffff984 */ /* 0x000fe20000000800 */
[----:B------:R-:W-:Y:S01]  /*5b50*/  @!PT LDS RZ, [RZ] ;  /* 0x00000000fffff984 */ /* 0x000fe20000000800 */
[----:B------:R-:W-:Y:S01]  /*5b60*/  @!PT LDS RZ, [RZ] ;  /* 0x00000000fffff984 */ /* 0x000fe20000000800 */
[----:B------:R2:W-:Y:S06]  /*5b70*/  MEMBAR.ALL.CTA ;  /* 0x0000000000007992 */ /* 0x0005ec0000008000 */
[----:B--2---:R-:W2:Y:S01]  /*5b80*/  FENCE.VIEW.ASYNC.S ;  /* 0x00000000000073c6 */ /* 0x004ea20000000000 */
[----:B------:R-:W1:Y:S08]  /*5b90*/  @!P1 LDC R14, c[0x0][0xb20] ;  /* 0x0002c800ff0e9b82 */ /* 0x000e700000000800 */
[----:B------:R-:W1:Y:S01]  /*5ba0*/  @!P1 LDC R9, c[0x0][0xb0c] ;  /* 0x0002c300ff099b82 */ /* 0x000e620000000800 */
[----:B--2---:R2:W-:Y:S01]  /*5bb0*/  SYNCS.ARRIVE.TRANS64.RED.A1T0 RZ, [R0+URZ], RZ ;  /* 0x000000ff00ff79a7 */ /* 0x0045e200081004ff */
[----:B---3--:R-:W-:Y:S04]  /*5bc0*/  LOP3.LUT P4, RZ, R18, 0x1, RZ, 0xc0, !PT ;  /* 0x0000000112ff7812 */ /* 0x008fe8000788c0ff */
[----:B------:R-:W-:Y:S09]  /*5bd0*/  P2R R180, PR, RZ, 0x10 ;  /* 0x00000010ffb47803 */ /* 0x000ff20000000000 */
[----:B------:R-:W-:Y:S02]  /*5be0*/  @P4 MOV R77, R16 ;  /* 0x00000010004d4202 */ /* 0x000fe40000000f00 */
[----:B------:R-:W-:Y:S01]  /*5bf0*/  @P4 LOP3.LUT R75, R17, 0xffff, RZ, 0xc0, !PT ;  /* 0x0000ffff114b4812 */ /* 0x000fe200078ec0ff */
[----:B--2-4-:R-:W-:Y:S06]  /*5c00*/  @!P0 BRA `(.L_x_109) ;  /* 0x0000000000a48947 */ /* 0x014fec0003800000 */
[----:B------:R-:W-:Y:S01]  /*5c10*/  IMAD.HI.U32 R21, R172, R71, RZ ;  /* 0x00000047ac157227 */ /* 0x000fe200078e00ff */
[----:B------:R-:W-:Y:S02]  /*5c20*/  ISETP.NE.AND P0, PT, R70, 0x1, PT ;  /* 0x000000014600780c */ /* 0x000fe40003f05270 */
[----:B------:R-:W-:Y:S01]  /*5c30*/  ISETP.NE.AND P2, PT, R72, 0x1, PT ;  /* 0x000000014800780c */ /* 0x000fe20003f45270 */
[----:B------:R-:W-:Y:S01]  /*5c40*/  IMAD.HI.U32 R20, R167, R152, RZ ;  /* 0x00000098a7147227 */ /* 0x000fe200078e00ff */
[----:B------:R-:W-:Y:S02]  /*5c50*/  SHF.R.U32.HI R21, RZ, R170, R21 ;  /* 0x000000aaff157219 */ /* 0x000fe40000011615 */
[----:B------:R-:W-:Y:S01]  /*5c60*/  ISETP.NE.AND P3, PT, R74, 0x1, PT ;  /* 0x000000014a00780c */ /* 0x000fe20003f65270 */
[----:B------:R-:W-:Y:S01]  /*5c70*/  IMAD.HI.U32 R24, R77, R152, RZ ;  /* 0x000000984d187227 */ /* 0x000fe200078e00ff */
[----:B------:R-:W-:Y:S02]  /*5c80*/  SHF.R.U32.HI R20, RZ, R153, R20 ;  /* 0x00000099ff147219 */ /* 0x000fe40000011614 */
[----:B------:R-:W-:Y:S01]  /*5c90*/  SEL R3, R172, R21, !P0 ;  /* 0x00000015ac037207 */ /* 0x000fe20004000000 */
[----:B------:R-:W-:Y:S01]  /*5ca0*/  IMAD.HI.U32 R21, R75, R71, RZ ;  /* 0x000000474b157227 */ /* 0x000fe200078e00ff */
[----:B------:R-:W-:Y:S02]  /*5cb0*/  SEL R7, R167, R20, !P3 ;  /* 0x00000014a7077207 */ /* 0x000fe40005800000 */
[----:B------:R-:W-:Y:S01]  /*5cc0*/  SHF.R.U32.HI R24, RZ, R153, R24 ;  /* 0x00000099ff187219 */ /* 0x000fe20000011618 */
[-C--:B------:R-:W-:Y:S04]  /*5cd0*/  IMAD.HI.U32 R20, R3, R68.reuse, RZ ;  /* 0x0000004403147227 */ /* 0x080fe800078e00ff */
[----:B------:R-:W-:Y:S01]  /*5ce0*/  IMAD.HI.U32 R22, R7, R68, RZ ;  /* 0x0000004407167227 */ /* 0x000fe200078e00ff */
[-C--:B------:R-:W-:Y:S02]  /*5cf0*/  @P2 SHF.R.U32.HI R3, RZ, R69.reuse, R20 ;  /* 0x00000045ff032219 */ /* 0x080fe40000011614 */
[----:B------:R-:W-:Y:S02]  /*5d00*/  SHF.R.U32.HI R20, RZ, R170, R21 ;  /* 0x000000aaff147219 */ /* 0x000fe40000011615 */
[----:B------:R-:W-:Y:S01]  /*5d10*/  @P2 SHF.R.U32.HI R7, RZ, R69, R22 ;  /* 0x00000045ff072219 */ /* 0x000fe20000011616 */
[C---:B------:R-:W-:Y:S01]  /*5d20*/  IMAD R2, R72.reuse, R3, RZ ;  /* 0x0000000348027224 */ /* 0x040fe200078e02ff */
[----:B------:R-:W-:Y:S02]  /*5d30*/  SEL R5, R75, R20, !P0 ;  /* 0x000000144b057207 */ /* 0x000fe40004000000 */
[----:B------:R-:W-:Y:S01]  /*5d40*/  SEL R3, R77, R24, !P3 ;  /* 0x000000184d037207 */ /* 0x000fe20005800000 */
[----:B------:R-:W-:Y:S01]  /*5d50*/  IMAD R4, R72, R7, RZ ;  /* 0x0000000748047224 */ /* 0x000fe200078e02ff */
[C---:B------:R-:W-:Y:S01]  /*5d60*/  ISETP.GE.AND P0, PT, R5.reuse, R2, PT ;  /* 0x000000020500720c */ /* 0x040fe20003f06270 */
[----:B------:R-:W-:Y:S03]  /*5d70*/  IMAD.HI.U32 R6, R5, R68, RZ ;  /* 0x0000004405067227 */ /* 0x000fe600078e00ff */
[----:B------:R-:W-:Y:S01]  /*5d80*/  ISETP.GE.OR P0, PT, R3, R4, P0 ;  /* 0x000000040300720c */ /* 0x000fe20000706670 */
[----:B------:R-:W-:Y:S01]  /*5d90*/  IMAD.MOV R4, RZ, RZ, -R3 ;  /* 0x000000ffff047224 */ /* 0x000fe200078e0a03 */
[-C--:B------:R-:W-:Y:S03]  /*5da0*/  SHF.R.U32.HI R6, RZ, R69.reuse, R6 ;  /* 0x00000045ff067219 */ /* 0x080fe60000011606 */
[----:B------:R-:W-:Y:S01]  /*5db0*/  IMAD R77, R74, R4, R77 ;  /* 0x000000044a4d7224 */ /* 0x000fe200078e024d */
[----:B------:R-:W-:Y:S05]  /*5dc0*/  SEL R15, R5, R6, !P2 ;  /* 0x00000006050f7207 */ /* 0x000fea0005000000 */
[----:B------:R-:W-:Y:S02]  /*5dd0*/  IMAD.MOV R6, RZ, RZ, -R15 ;  /* 0x000000ffff067224 */ /* 0x000fe400078e0a0f */
[C---:B------:R-:W-:Y:S04]  /*5de0*/  @!P0 IMAD.HI.U32 R2, R3.reuse, R68, RZ ;  /* 0x0000004403028227 */ /* 0x040fe800078e00ff */
[----:B------:R-:W-:Y:S01]  /*5df0*/  IMAD R6, R72, R6, R5 ;  /* 0x0000000648067224 */ /* 0x000fe200078e0205 */
[----:B------:R-:W-:Y:S04]  /*5e00*/  @!P0 SHF.R.U32.HI R2, RZ, R69, R2 ;  /* 0x00000045ff028219 */ /* 0x000fe80000011602 */
[----:B------:R-:W-:Y:S02]  /*5e10*/  @!P0 SEL R0, R3, R2, !P2 ;  /* 0x0000000203008207 */ /* 0x000fe40005000000 */
[----:B------:R-:W-:Y:S02]  /*5e20*/  IADD3 R2, PT, PT, -R5, RZ, RZ ;  /* 0x000000ff05027210 */ /* 0x000fe40007ffe1ff */
[----:B------:R-:W-:Y:S01]  /*5e30*/  @!P0 IADD3 R8, PT, PT, R15, -R0, RZ ;  /* 0x800000000f088210 */ /* 0x000fe20007ffe0ff */
[----:B------:R-:W-:Y:S02]  /*5e40*/  @!P0 IMAD R0, R7, R6, R0 ;  /* 0x0000000607008224 */ /* 0x000fe400078e0200 */
[----:B------:R-:W-:Y:S02]  /*5e50*/  IMAD R75, R70, R2, R75 ;  /* 0x00000002464b7224 */ /* 0x000fe400078e024b */
[----:B------:R-:W-:Y:S02]  /*5e60*/  @!P0 IMAD R5, R8, R72, R3 ;  /* 0x0000004808058224 */ /* 0x000fe400078e0203 */
[----:B------:R-:W-:Y:S04]  /*5e70*/  @!P0 IMAD.MOV.U32 R3, RZ, RZ, R0 ;  /* 0x000000ffff038224 */ /* 0x000fe800078e0000 */
[----:B------:R-:W-:Y:S02]  /*5e80*/  IMAD R77, R3, R74, R77 ;  /* 0x0000004a034d7224 */ /* 0x000fe400078e024d */
[----:B------:R-:W-:Y:S07]  /*5e90*/  IMAD R75, R5, R70, R75 ;  /* 0x00000046054b7224 */ /* 0x000fee00078e024b */
.L_x_109:
[----:B------:R-:W-:Y:S01]  /*5ea0*/  @!P1 IMAD.HI.U32 R0, R77, R12, RZ ;  /* 0x0000000c4d009227 */ /* 0x000fe200078e00ff */
[----:B-1----:R-:W-:Y:S01]  /*5eb0*/  @!P1 ISETP.NE.AND P0, PT, R10, 0x1, PT ;  /* 0x000000010a00980c */ /* 0x002fe20003f05270 */
[----:B------:R-:W-:Y:S01]  /*5ec0*/  ULOP3.LUT UP0, URZ, UR42, 0x1b0, URZ, 0xc0, !UPT ;  /* 0x000001b02aff7892 */ /* 0x000fe2000f80c0ff */
[----:B------:R-:W-:Y:S01]  /*5ed0*/  @!P1 ISETP.NE.AND P2, PT, R9, 0x1, PT ;  /* 0x000000010900980c */ /* 0x000fe20003f45270 */
[----:B------:R-:W-:Y:S01]  /*5ee0*/  @!P1 IMAD.HI.U32 R3, R75, R11, RZ ;  /* 0x0000000b4b039227 */ /* 0x000fe200078e00ff */
[----:B------:R-:W-:Y:S02]  /*5ef0*/  @!P1 SHF.R.U32.HI R0, RZ, R13, R0 ;  /* 0x0000000dff009219 */ /* 0x000fe40000011600 */
[----:B------:R-:W-:Y:S01]  /*5f00*/  @P4 SHF.R.U32.HI R171, RZ, 0x10, R17 ;  /* 0x00000010ffab4819 */ /* 0x000fe20000011611 */
[----:B------:R-:W-:Y:S01]  /*5f10*/  VIADD R181, R181, 0x1 ;  /* 0x00000001b5b57836 */ /* 0x000fe20000000000 */
[----:B------:R-:W-:Y:S02]  /*5f20*/  @!P1 SHF.R.U32.HI R2, RZ, R14, R3 ;  /* 0x0000000eff029219 */ /* 0x000fe40000011603 */
[----:B------:R-:W-:Y:S02]  /*5f30*/  @!P1 SEL R3, R77, R0, !P2 ;  /* 0x000000004d039207 */ /* 0x000fe40005000000 */
[----:B------:R-:W-:Y:S05]  /*5f40*/  @!P1 SEL R2, R75, R2, !P0 ;  /* 0x000000024b029207 */ /* 0x000fea0004000000 */
[----:B------:R-:W-:Y:S02]  /*5f50*/  @!P1 IMAD.IADD R0, R2, 0x1, -R3 ;  /* 0x0000000102009824 */ /* 0x000fe400078e0a03 */
[----:B------:R-:W-:Y:S02]  /*5f60*/  @!P1 IMAD.IADD R2, R3, 0x1, -R2 ;  /* 0x0000000103029824 */ /* 0x000fe400078e0a02 */
[----:B------:R-:W-:Y:S02]  /*5f70*/  @!P1 IMAD R77, R0, R9, R77 ;  /* 0x00000009004d9224 */ /* 0x000fe400078e024d */
[----:B------:R-:W-:Y:S01]  /*5f80*/  @!P1 IMAD R75, R2, R10, R75 ;  /* 0x0000000a024b9224 */ /* 0x000fe200078e024b */
[----:B------:R-:W-:Y:S06]  /*5f90*/  BRA.U !UP0, `(.L_x_110) ;  /* 0x0000000108407547 */ /* 0x000fec000b800000 */
[----:B------:R-:W1:Y:S01]  /*5fa0*/  LDCU.64 UR8, c[0x4][0x80] ;  /* 0x01001000ff0877ac */ /* 0x000e620008000a00 */
[----:B------:R-:W-:Y:S01]  /*5fb0*/  MOV R3, 0x0 ;  /* 0x0000000000037802 */ /* 0x000fe20000000f00 */
[----:B------:R-:W-:Y:S02]  /*5fc0*/  HFMA2 R12, -RZ, RZ, 0, 5.9604644775390625e-08 ;  /* 0x00000001ff0c7431 */ /* 0x000fe400000001ff */
[----:B------:R-:W-:Y:S02]  /*5fd0*/  IMAD.MOV.U32 R8, RZ, RZ, 0x70 ;  /* 0x00000070ff087424 */ /* 0x000fe400078e00ff */
[----:B------:R-:W-:Y:S01]  /*5fe0*/  IMAD.MOV.U32 R13, RZ, RZ, RZ ;  /* 0x000000ffff0d7224 */ /* 0x000fe200078e00ff */
[----:B------:R-:W2:Y:S01]  /*5ff0*/  LDCU.64 UR6, c[0x4][0x88] ;  /* 0x01001100ff0677ac */ /* 0x000ea20008000a00 */
[----:B------:R-:W3:Y:S01]  /*6000*/  LDC.64 R2, c[0x4][R3] ;  /* 0x0100000003027b82 */ /* 0x000ee20000000a00 */
[----:B------:R-:W4:Y:S01]  /*6010*/  LDCU.64 UR4, c[0x4][0x8] ;  /* 0x01000100ff0477ac */ /* 0x000f220008000a00 */
[----:B-1----:R-:W-:Y:S01]  /*6020*/  MOV R5, UR9 ;  /* 0x0000000900057c02 */ /* 0x002fe20008000f00 */
[----:B------:R-:W-:Y:S01]  /*6030*/  IMAD.U32 R4, RZ, RZ, UR8 ;  /* 0x00000008ff047e24 */ /* 0x000fe2000f8e00ff */
[----:B--2---:R-:W-:Y:S01]  /*6040*/  MOV R7, UR7 ;  /* 0x0000000700077c02 */ /* 0x004fe20008000f00 */
[----:B------:R-:W-:Y:S01]  /*6050*/  IMAD.U32 R6, RZ, RZ, UR6 ;  /* 0x00000006ff067e24 */ /* 0x000fe2000f8e00ff */
[----:B----4-:R-:W-:Y:S01]  /*6060*/  MOV R11, UR5 ;  /* 0x00000005000b7c02 */ /* 0x010fe20008000f00 */
[----:B------:R-:W-:Y:S02]  /*6070*/  IMAD.U32 R10, RZ, RZ, UR4 ;  /* 0x00000004ff0a7e24 */ /* 0x000fe4000f8e00ff */
[----:B------:R-:W-:Y:S07]  /*6080*/  LEPC R20, `(.L_x_110) ;  /* 0x000000001014794e */ /* 0x000fee0000000000 */
[----:B---3-5:R-:W-:Y:S05]  /*6090*/  CALL.ABS.NOINC R2 ;  /* 0x0000000002007343 */ /* 0x028fea0003c00000 */
.L_x_110:
[----:B------:R-:W-:Y:S01]  /*60a0*/  LOP3.LUT P0, RZ, R179, 0x1b0, RZ, 0xc0, !PT ;  /* 0x000001b0b3ff7812 */ /* 0x000fe2000780c0ff */
[----:B------:R-:W-:Y:S11]  /*60b0*/  BSSY.RECONVERGENT B6, `(.L_x_111) ;  /* 0x0000013000067945 */ /* 0x000ff60003800200 */
[----:B------:R-:W-:Y:S01]  /*60c0*/  @!UPT UIADD3 URZ, UPT, UPT, URZ, URZ, URZ ;  /* 0x000000fffffff290 */ /* 0x000fe2000fffe0ff */
[----:B------:R-:W-:Y:S05]  /*60d0*/  @!P0 BRA `(.L_x_112) ;  /* 0x0000000000408947 */ /* 0x000fea0003800000 */
        /* <DEDUP_REMOVED lines=16> */
.L_x_112:
[----:B------:R-:W-:Y:S05]  /*61e0*/  BSYNC.RECONVERGENT B6 ;  /* 0x0000000000067941 */ /* 0x000fea0003800200 */
.L_x_111:
[----:B------:R-:W-:Y:S01]  /*61f0*/  ISETP.NE.U32.AND P3, PT, R150, RZ, PT ;  /* 0x000000ff9600720c */ /* 0x000fe20003f65070 */
[----:B------:R-:W-:Y:S01]  /*6200*/  UISETP.NE.AND UP1, UPT, UR44, URZ, UPT ;  /* 0x000000ff2c00728c */ /* 0x000fe2000bf25270 */
[----:B------:R-:W-:Y:S02]  /*6210*/  ISETP.NE.U32.AND P4, PT, R146, RZ, PT ;  /* 0x000000ff9200720c */ /* 0x000fe40003f85070 */
[----:B------:R-:W-:Y:S02]  /*6220*/  ISETP.NE.AND.EX P3, PT, R151, RZ, PT, P3 ;  /* 0x000000ff9700720c */ /* 0x000fe40003f65330 */
[----:B------:R-:W-:Y:S02]  /*6230*/  PLOP3.LUT P1, PT, PT, PT, PT, 0x8, 0x80 ;  /* 0x000000000080781c */ /* 0x000fe40003f2e170 */
[----:B------:R-:W-:Y:S02]  /*6240*/  PLOP3.LUT P0, PT, PT, PT, UP1, 0x80, 0x8 ;  /* 0x000000000008781c */ /* 0x000fe40003f0f018 */
[----:B------:R-:W-:Y:S02]  /*6250*/  ISETP.NE.AND.EX P4, PT, R147, RZ, PT, P4 ;  /* 0x000000ff9300720c */ /* 0x000fe40003f85340 */
[----:B------:R-:W1:Y:S09]  /*6260*/  @UP1 LDCU.64 UR4, c[0x0][0x888] ;  /* 0x00011100ff0417ac */ /* 0x000e720008000a00 */
[----:B------:R-:W-:Y:S01]  /*6270*/  @P0 PLOP3.LUT P1, PT, P3, PT, PT, 0x80, 0x8 ;  /* 0x000000000008081c */ /* 0x000fe20001f2f070 */
[----:B-1----:R-:W-:Y:S04]  /*6280*/  @UP1 UISETP.NE.U32.AND UP0, UPT, UR4, URZ, UPT ;  /* 0x000000ff0400128c */ /* 0x002fe8000bf05070 */
[----:B------:R-:W-:Y:S04]  /*6290*/  @UP1 UISETP.NE.AND.EX UP0, UPT, UR5, URZ, UPT, UP0 ;  /* 0x000000ff0500128c */ /* 0x000fe8000bf05300 */
[----:B------:R-:W-:Y:S01]  /*62a0*/  @UP1 USEL UR4, URZ, 0xffffffff, UP0 ;  /* 0xffffffffff041887 */ /* 0x000fe20008000000 */
[----:B------:R-:W-:Y:S11]  /*62b0*/  @!P3 BRA `(.L_x_113) ;  /* 0x00000000002cb947 */ /* 0x000ff60003800000 */
[----:B------:R-:W-:Y:S01]  /*62c0*/  ISETP.NE.U32.AND P2, PT, R148, RZ, PT ;  /* 0x000000ff9400720c */ /* 0x000fe20003f45070 */
[----:B------:R-:W-:Y:S03]  /*62d0*/  IMAD.MOV.U32 R164, RZ, RZ, 0x1 ;  /* 0x00000001ffa47424 */ /* 0x000fe600078e00ff */
[----:B------:R-:W-:Y:S11]  /*62e0*/  ISETP.NE.AND.EX P2, PT, R149, RZ, PT, P2 ;  /* 0x000000ff9500720c */ /* 0x000ff60003f45320 */
[----:B------:R-:W-:Y:S02]  /*62f0*/  @!UPT UIADD3 URZ, UPT, UPT, URZ, URZ, URZ ;  /* 0x000000fffffff290 */ /* 0x000fe4000fffe0ff */
[----:B------:R-:W1:Y:S01]  /*6300*/  @P2 LDC.64 R2, c[0x0][0x888] ;  /* 0x00022200ff022b82 */ /* 0x000e620000000a00 */
[----:B------:R-:W-:Y:S04]  /*6310*/  @P2 IMAD R0, R150, UR36, RZ ;  /* 0x0000002496002c24 */ /* 0x000fe8000f8e02ff */
[----:B-1----:R-:W-:Y:S04]  /*6320*/  @P2 IMAD.WIDE R2, R0, 0x4, R2 ;  /* 0x0000000400022825 */ /* 0x002fe800078e0202 */
[----:B------:R-:W-:Y:S01]  /*6330*/  HFMA2 R0, -RZ, RZ, 0, 5.9604644775390625e-08 ;  /* 0x00000001ff007431 */ /* 0x000fe200000001ff */
[----:B-----5:R1:W5:Y:S04]  /*6340*/  @P2 LDG.E R81, desc[UR40][R2.64] ;  /* 0x0000002802512981 */ /* 0x020368000c1e1900 */
[----:B------:R-:W-:Y:S01]  /*6350*/  @!P2 PRMT R164, R0, 0x7610, R164 ;  /* 0x0000761000a4a816 */ /* 0x000fe200000000a4 */
[----:B-1----:R-:W2:Y:S06]  /*6360*/  @!P2 LDC R81, c[0x0][0x880] ;  /* 0x00022000ff51ab82 */ /* 0x002eac0000000800 */
.L_x_113:
[----:B------:R-:W-:Y:S05]  /*6370*/  @!P4 BRA `(.L_x_114) ;  /* 0x000000000020c947 */ /* 0x000fea0003800000 */
[----:B------:R-:W-:Y:S04]  /*6380*/  ISETP.NE.U32.AND P2, PT, R144, RZ, PT ;  /* 0x000000ff9000720c */ /* 0x000fe80003f45070 */
[----:B------:R-:W-:Y:S11]  /*6390*/  ISETP.NE.AND.EX P2, PT, R145, RZ, PT, P2 ;  /* 0x000000ff9100720c */ /* 0x000ff60003f45320 */
[----:B------:R-:W-:Y:S02]  /*63a0*/  @!UPT UIADD3 URZ, UPT, UPT, URZ, URZ, URZ ;  /* 0x000000fffffff290 */ /* 0x000fe4000fffe0ff */
[----:B------:R-:W1:Y:S01]  /*63b0*/  @P2 LDC.64 R2, c[0x0][0x8a8] ;  /* 0x00022a00ff022b82 */ /* 0x000e620000000a00 */
[----:B------:R-:W-:Y:S04]  /*63c0*/  @P2 IMAD R0, R146, UR36, RZ ;  /* 0x0000002492002c24 */ /* 0x000fe8000f8e02ff */
[----:B-1----:R-:W-:Y:S05]  /*63d0*/  @P2 IMAD.WIDE R2, R0, 0x4, R2 ;  /* 0x0000000400022825 */ /* 0x002fea00078e0202 */
[----:B-----5:R1:W5:Y:S02]  /*63e0*/  @P2 LDG.E R78, desc[UR40][R2.64] ;  /* 0x00000028024e2981 */ /* 0x020364000c1e1900 */
[----:B-1----:R-:W3:Y:S02]  /*63f0*/  @!P2 LDC R78, c[0x0][0x8a0] ;  /* 0x00022800ff4eab82 */ /* 0x002ee40000000800 */
.L_x_114:
[----:B--2--5:R-:W-:Y:S01]  /*6400*/  @P0 FSETP.NEU.AND P4, PT, R81, RZ, PT ;  /* 0x000000ff5100020b */ /* 0x024fe20003f8d000 */
[----:B------:R-:W-:Y:S01]  /*6410*/  IMAD.U32 R0, RZ, RZ, UR4 ;  /* 0x00000004ff007e24 */ /* 0x000fe2000f8e00ff */
[----:B------:R-:W-:Y:S01]  /*6420*/  @P0 LOP3.LUT P2, RZ, R164, 0xff, RZ, 0xc0, !PT ;  /* 0x000000ffa4ff0812 */ /* 0x000fe2000784c0ff */
[----:B------:R-:W-:Y:S01]  /*6430*/  BSSY B1, `(.L_x_115) ;  /* 0x000003d000017945 */ /* 0x000fe20003800000 */
[----:B------:R-:W-:Y:S01]  /*6440*/  @P0 SEL R3, RZ, 0xffffffff, P4 ;  /* 0xffffffffff030807 */ /* 0x000fe20002000000 */
[C---:B------:R-:W-:Y:S01]  /*6450*/  IMAD R64, R76.reuse, 0x40, R79 ;  /* 0x000000404c407824 */ /* 0x040fe200078e024f */
[----:B------:R-:W-:Y:S02]  /*6460*/  LEA R156, R76, UR43, 0x3 ;  /* 0x0000002b4c9c7c11 */ /* 0x000fe4000f8e18ff */
[----:B------:R-:W-:Y:S02]  /*6470*/  CS2R R86, SRZ ;  /* 0x0000000000567805 */ /* 0x000fe4000001ff00 */
[----:B------:R-:W-:Y:S02]  /*6480*/  @P1 SEL R3, R0, R3, !P2 ;  /* 0x0000000300031207 */ /* 0x000fe40005000000 */
[----:B------:R-:W-:Y:S02]  /*6490*/  CS2R R84, SRZ ;  /* 0x0000000000547805 */ /* 0x000fe4000001ff00 */
[----:B------:R-:W-:Y:S02]  /*64a0*/  SHF.L.U32 R5, R175, 0x1f, RZ ;  /* 0x0000001faf057819 */ /* 0x000fe400000006ff */
[----:B------:R-:W-:Y:S02]  /*64b0*/  CS2R R90, SRZ ;  /* 0x00000000005a7805 */ /* 0x000fe4000001ff00 */
[----:B------:R-:W-:Y:S02]  /*64c0*/  @P0 LOP3.LUT R3, R3, 0x1, RZ, 0xc0, !PT ;  /* 0x0000000103030812 */ /* 0x000fe400078ec0ff */
[----:B------:R-:W-:Y:S02]  /*64d0*/  CS2R R88, SRZ ;  /* 0x0000000000587805 */ /* 0x000fe4000001ff00 */
[----:B------:R-:W-:Y:S02]  /*64e0*/  PLOP3.LUT P5, PT, PT, PT, PT, 0x8, 0x80 ;  /* 0x000000000080781c */ /* 0x000fe40003fae170 */
[----:B------:R-:W-:Y:S02]  /*64f0*/  CS2R R98, SRZ ;  /* 0x0000000000627805 */ /* 0x000fe4000001ff00 */
[----:B------:R-:W-:Y:S02]  /*6500*/  ISETP.NE.U32.OR P1, PT, R3, 0x1, !P0 ;  /* 0x000000010300780c */ /* 0x000fe40004725470 */
[----:B------:R-:W-:Y:S02]  /*6510*/  CS2R R96, SRZ ;  /* 0x0000000000607805 */ /* 0x000fe4000001ff00 */
[----:B------:R-:W-:Y:S02]  /*6520*/  CS2R R94, SRZ ;  /* 0x00000000005e7805 */ /* 0x000fe4000001ff00 */
[----:B------:R-:W-:Y:S07]  /*6530*/  CS2R R92, SRZ ;  /* 0x00000000005c7805 */ /* 0x000fee000001ff00 */
[----:B------:R-:W-:Y:S04]  /*6540*/  @P1 SHF.L.U32 R2, R173, 0x1f, RZ ;  /* 0x0000001fad021819 */ /* 0x000fe800000006ff */
[----:B------:R-:W1:Y:S01]  /*6550*/  @P1 SYNCS.PHASECHK.TRANS64.TRYWAIT P0, [UR43+0x220], R2 ;  /* 0x00022002ff0015a7 */ /* 0x000e62000800112b */
[----:B------:R2:W4:Y:S01]  /*6560*/  SYNCS.PHASECHK.TRANS64.TRYWAIT P4, [R156+URZ+0x260], R5 ;  /* 0x000260059c0075a7 */ /* 0x00052200080811ff */
[----:B-1----:R-:W-:Y:S01]  /*6570*/  @P1 PLOP3.LUT P5, PT, P0, PT, PT, 0x8, 0x80 ;  /* 0x000000000080181c */ /* 0x002fe200007ae170 */
[----:B------:R-:W-:Y:S01]  /*6580*/  @!UPT UIADD3 URZ, UPT, UPT, URZ, URZ, URZ ;  /* 0x000000fffffff290 */ /* 0x000fe2000fffe0ff */
[----:B--2-4-:R-:W-:Y:S11]  /*6590*/  @!P1 BRA `(.L_x_116) ;  /* 0x0000000000989947 */ /* 0x014ff60003800000 */
[----:B------:R-:W-:Y:S01]  /*65a0*/  ISETP.NE.U32.AND P0, PT, RZ, UR38, PT ;  /* 0x00000026ff007c0c */ /* 0x000fe2000bf05070 */
[----:B------:R-:W-:Y:S01]  /*65b0*/  BSSY B0, `(.L_x_117) ;  /* 0x0000016000007945 */ /* 0x000fe20003800000 */
[----:B------:R-:W-:Y:S02]  /*65c0*/  FSETP.NEU.AND P2, PT, R81, RZ, PT ;  /* 0x000000ff5100720b */ /* 0x000fe40003f4d000 */
[----:B------:R-:W-:Y:S02]  /*65d0*/  CS2R R94, SRZ ;  /* 0x00000000005e7805 */ /* 0x000fe4000001ff00 */
[----:B------:R-:W-:Y:S02]  /*65e0*/  ISETP.NE.AND.EX P0, PT, RZ, UR39, PT, P0 ;  /* 0x00000027ff007c0c */ /* 0x000fe4000bf05300 */
[----:B------:R-:W-:Y:S02]  /*65f0*/  CS2R R92, SRZ ;  /* 0x00000000005c7805 */ /* 0x000fe4000001ff00 */
[----:B------:R-:W-:Y:S02]  /*6600*/  LOP3.LUT P1, RZ, R164, 0xff, RZ, 0xc0, !PT ;  /* 0x000000ffa4ff7812 */ /* 0x000fe4000782c0ff */
[----:B------:R-:W-:Y:S02]  /*6610*/  CS2R R98, SRZ ;  /* 0x0000000000627805 */ /* 0x000fe4000001ff00 */
[----:B------:R-:W-:Y:S02]  /*6620*/  SEL R0, RZ, 0xffffffff, P2 ;  /* 0xffffffffff007807 */ /* 0x000fe40001000000 */
[----:B------:R-:W-:Y:S02]  /*6630*/  CS2R R96, SRZ ;  /* 0x0000000000607805 */ /* 0x000fe4000001ff00 */
[----:B------:R-:W-:Y:S02]  /*6640*/  SEL R3, RZ, 0xffffffff, P0 ;  /* 0xffffffffff037807 */ /* 0x000fe40000000000 */
[----:B------:R-:W-:Y:S02]  /*6650*/  CS2R R90, SRZ ;  /* 0x00000000005a7805 */ /* 0x000fe4000001ff00 */
[----:B------:R-:W-:Y:S02]  /*6660*/  CS2R R88, SRZ ;  /* 0x0000000000587805 */ /* 0x000fe4000001ff00 */
[----:B------:R-:W-:Y:S02]  /*6670*/  CS2R R86, SRZ ;  /* 0x0000000000567805 */ /* 0x000fe4000001ff00 */
[----:B------:R-:W-:Y:S02]  /*6680*/  @P3 SEL R0, R3, R0, !P1 ;  /* 0x0000000003003207 */ /* 0x000fe40004800000 */
[----:B------:R-:W-:Y:S02]  /*6690*/  CS2R R84, SRZ ;  /* 0x0000000000547805 */ /* 0x000fe4000001ff00 */
[----:B------:R-:W-:Y:S04]  /*66a0*/  LOP3.LUT R0, R0, 0x1, RZ, 0xc0, !PT ;  /* 0x0000000100007812 */ /* 0x000fe800078ec0ff */
[----:B------:R-:W-:Y:S01]  /*66b0*/  ISETP.NE.U32.AND P0, PT, R0, 0x1, PT ;  /* 0x000000010000780c */ /* 0x000fe20003f05070 */
[----:B------:R-:W-:Y:S01]  /*66c0*/  @!UPT UIADD3 URZ, UPT, UPT, URZ, URZ, URZ ;  /* 0x000000fffffff290 */ /* 0x000fe2000fffe0ff */
[----:B------:R-:W-:Y:S11]  /*66d0*/  @!P5 BRA `(.L_x_118) ;  /* 0x00000000000cd947 */ /* 0x000ff60003800000 */
[----:B------:R-:W-:Y:S04]  /*66e0*/  SHF.L.U32 R3, R173, 0x1f, RZ ;  /* 0x0000001fad037819 */ /* 0x000fe800000006ff */
[----:B------:R-:W1:Y:S02]  /*66f0*/  SYNCS.PHASECHK.TRANS64.TRYWAIT P1, [UR43+0x220], R3 ;  /* 0x00022003ff0075a7 */ /* 0x000e64000802112b */
[----:B-1----:R-:W-:Y:S05]  /*6700*/  @!P1 BRA `(.L_x_119) ;  /* 0x0000002800309947 */ /* 0x002fea0003800000 */
.L_x_118:
[----:B------:R-:W-:Y:S05]  /*6710*/  BSYNC B0 ;  /* 0x0000000000007941 */ /* 0x000fea0003800000 */
.L_x_117:
[----:B------:R2:W4:Y:S01]  /*6720*/  @P0 LDS.128 R92, [R168+UR43+0x400] ;  /* 0x0004002ba85c0984 */ /* 0x0005220008000c00 */
[----:B------:R-:W-:Y:S01]  /*6730*/  UIADD3 UR4, UPT, UPT, UR43, 0x228, URZ ;  /* 0x000002282b047890 */ /* 0x000fe2000fffe0ff */
[----:B------:R-:W-:Y:S02]  /*6740*/  LOP3.LUT R173, R173, 0x1, RZ, 0x3c, !PT ;  /* 0x00000001adad7812 */ /* 0x000fe400078e3cff */
[----:B------:R2:W1:Y:S01]  /*6750*/  @P0 LDS.128 R96, [R178+0x10] ;  /* 0x00001000b2600984 */ /* 0x0004620000000c00 */
[----:B------:R-:W-:Y:S03]  /*6760*/  UPRMT UR4, UR37, 0x654, UR4 ;  /* 0x0000065425047896 */ /* 0x000fe60008000004 */
[----:B------:R2:W1:Y:S04]  /*6770*/  @P0 LDS.128 R88, [R177+0x20] ;  /* 0x00002000b1580984 */ /* 0x0004680000000c00 */
[----:B------:R2:W1:Y:S01]  /*6780*/  @P0 LDS.128 R84, [R176+0x30] ;  /* 0x00003000b0540984 */ /* 0x0004620000000c00 */
[----:B------:R-:W-:Y:S01]  /*6790*/  @!PT LDS RZ, [RZ] ;  /* 0x00000000fffff984 */ /* 0x000fe20000000800 */
[----:B------:R-:W-:Y:S01]  /*67a0*/  @!PT LDS RZ, [RZ] ;  /* 0x00000000fffff984 */ /* 0x000fe20000000800 */
[----:B------:R-:W-:Y:S01]  /*67b0*/  @!PT LDS RZ, [RZ] ;  /* 0x00000000fffff984 */ /* 0x000fe20000000800 */
[----:B------:R-:W-:Y:S01]  /*67c0*/  @!PT LDS RZ, [RZ] ;  /* 0x00000000fffff984 */ /* 0x000fe20000000800 */
[----:B------:R5:W-:Y:S06]  /*67d0*/  MEMBAR.ALL.CTA ;  /* 0x0000000000007992 */ /* 0x000bec0000008000 */
[----:B-----5:R-:W5:Y:S02]  /*67e0*/  FENCE.VIEW.ASYNC.S ;  /* 0x00000000000073c6 */ /* 0x020f640000000000 */
[----:B-----5:R-:W-:Y:S01]  /*67f0*/  SYNCS.ARRIVE.TRANS64.RED.A1T0 RZ, [UR4], RZ ;  /* 0x000000ffffff79a7 */ /* 0x020fe20008100404 */
.L_x_116:
[----:B------:R-:W-:Y:S05]  /*6800*/  BSYNC B1 ;  /* 0x0000000000017941 */ /* 0x000fea0003800000 */
.L_x_115:
[----:B-1----:R-:W-:Y:S04]  /*6810*/  SHF.R.U32.HI R0, RZ, 0x15, R64 ;  /* 0x00000015ff007819 */ /* 0x002fe80000011640 */
[----:B------:R-:W-:Y:S01]  /*6820*/  LOP3.LUT P0, RZ, R0, 0x3, R169, 0x48, !PT ;  /* 0x0000000300ff7812 */ /* 0x000fe200078048a9 */
[----:B------:R-:W-:Y:S01]  /*6830*/  @!UPT UIADD3 URZ, UPT, UPT, URZ, URZ, URZ ;  /* 0x000000fffffff290 */ /* 0x000fe2000fffe0ff */
[----:B------:R-:W-:Y:S11]  /*6840*/  @P4 BRA `(.L_x_120) ;  /* 0x0000000000084947 */ /* 0x000ff60003800000 */
[----:B------:R-:W1:Y:S02]  /*6850*/  SYNCS.PHASECHK.TRANS64.TRYWAIT P1, [R156+URZ+0x260], R5 ;  /* 0x000260059c0075a7 */ /* 0x000e6400080211ff */
[----:B-1----:R-:W-:Y:S05]  /*6860*/  @!P1 BRA `(.L_x_121) ;  /* 0x0000002400f09947 */ /* 0x002fea0003800000 */
.L_x_120:
[----:B------:R-:W-:Y:S05]  /*6870*/  @!P0 BRA `(.L_x_122) ;  /* 0x0000000000408947 */ /* 0x000fea0003800000 */
[----:B------:R-:W1:Y:S01]  /*6880*/  LDCU.64 UR8, c[0x4][0x70] ;  /* 0x01000e00ff0877ac */ /* 0x000e620008000a00 */
[----:B------:R-:W-:Y:S01]  /*6890*/  MOV R3, 0x0 ;  /* 0x0000000000037802 */ /* 0x000fe20000000f00 */
[----:B------:R-:W-:Y:S02]  /*68a0*/  HFMA2 R12, -RZ, RZ, 0, 5.9604644775390625e-08 ;  /* 0x00000001ff0c7431 */ /* 0x000fe400000001ff */
[----:B------:R-:W-:Y:S02]  /*68b0*/  IMAD.MOV.U32 R8, RZ, RZ, 0x192 ;  /* 0x00000192ff087424 */ /* 0x000fe400078e00ff */
[----:B------:R-:W-:Y:S01]  /*68c0*/  IMAD.MOV.U32 R13, RZ, RZ, RZ ;  /* 0x000000ffff0d7224 */ /* 0x000fe200078e00ff */
[----:B------:R-:W5:Y:S01]  /*68d0*/  LDCU.64 UR6, c[0x4][0x78] ;  /* 0x01000f00ff0677ac */ /* 0x000f620008000a00 */
[----:B------:R-:W2:Y:S01]  /*68e0*/  LDC.64 R2, c[0x4][R3] ;  /* 0x0100000003027b82 */ /* 0x000ea20000000a00 */
[----:B------:R-:W3:Y:S01]  /*68f0*/  LDCU.64 UR4, c[0x4][0x10] ;  /* 0x01000200ff0477ac */ /* 0x000ee20008000a00 */
[----:B-1----:R-:W-:Y:S01]  /*6900*/  MOV R5, UR9 ;  /* 0x0000000900057c02 */ /* 0x002fe20008000f00 */
[----:B------:R-:W-:Y:S01]  /*6910*/  IMAD.U32 R4, RZ, RZ, UR8 ;  /* 0x00000008ff047e24 */ /* 0x000fe2000f8e00ff */
[----:B-----5:R-:W-:Y:S01]  /*6920*/  MOV R7, UR7 ;  /* 0x0000000700077c02 */ /* 0x020fe20008000f00 */
[----:B------:R-:W-:Y:S01]  /*6930*/  IMAD.U32 R6, RZ, RZ, UR6 ;  /* 0x00000006ff067e24 */ /* 0x000fe2000f8e00ff */
[----:B---3--:R-:W-:Y:S01]  /*6940*/  MOV R11, UR5 ;  /* 0x00000005000b7c02 */ /* 0x008fe20008000f00 */
[----:B------:R-:W-:Y:S02]  /*6950*/  IMAD.U32 R10, RZ, RZ, UR4 ;  /* 0x00000004ff0a7e24 */ /* 0x000fe4000f8e00ff */
[----:B------:R-:W-:Y:S07]  /*6960*/  LEPC R20, `(.L_x_122) ;  /* 0x000000001014794e */ /* 0x000fee0000000000 */
[----:B--2-4-:R-:W-:Y:S05]  /*6970*/  CALL.ABS.NOINC R2 ;  /* 0x0000000002007343 */ /* 0x014fea0003c00000 */
.L_x_122:
[----:B------:R-:W-:Y:S01]  /*6980*/  LOP3.LUT P0, RZ, R166, 0x60, RZ, 0xc0, !PT ;  /* 0x00000060a6ff7812 */ /* 0x000fe2000780c0ff */
[----:B------:R-:W-:Y:S05]  /*6990*/  WARPSYNC.ALL ;  /* 0x0000000000007948 */ /* 0x000fea0003800000 */
[----:B------:R-:W-:Y:S01]  /*69a0*/  R2UR UR4, R64 ;  /* 0x00000000400472ca */ /* 0x000fe200000e0000 */
[----:B------:R-:W-:Y:S01]  /*69b0*/  BSSY.RECONVERGENT B0, `(.L_x_123) ;  /* 0x0000121000007945 */ /* 0x000fe20003800200 */
[-C--:B----4-:R-:W-:Y:S02]  /*69c0*/  F2FP.F16.E4M3.UNPACK_B R82, R92.reuse ;  /* 0x0000005cff52723e */ /* 0x090fe400020006ff */
[----:B------:R-:W-:Y:S02]  /*69d0*/  F2FP.F16.E4M3.UNPACK_B R109, R92.H1 ;  /* 0x0000005cff6d723e */ /* 0x000fe400030006ff */
[-C--:B------:R-:W-:Y:S01]  /*69e0*/  F2FP.F16.E4M3.UNPACK_B R107, R93.reuse ;  /* 0x0000005dff6b723e */ /* 0x080fe200020006ff */
[--C-:B------:R-:W-:Y:S01]  /*69f0*/  HADD2.F32 R80, -RZ, R82.reuse.H0_H0 ;  /* 0x20000052ff507230 */ /* 0x100fe20000004100 */
[----:B------:R-:W-:Y:S01]  /*6a00*/  F2FP.F16.E4M3.UNPACK_B R105, R93.H1 ;  /* 0x0000005dff69723e */ /* 0x000fe200030006ff */
[----:B------:R-:W-:Y:S01]  /*6a10*/  HADD2.F32 R82, -RZ, R82.H1_H1 ;  /* 0x30000052ff527230 */ /* 0x000fe20000004100 */
[-C--:B------:R-:W-:Y:S01]  /*6a20*/  F2FP.F16.E4M3.UNPACK_B R130, R84.reuse ;  /* 0x00000054ff82723e */ /* 0x080fe200020006ff */
[--C-:B------:R-:W-:Y:S01]  /*6a30*/  HADD2.F32 R83, -RZ, R109.reuse.H0_H0 ;  /* 0x2000006dff537230 */ /* 0x100fe20000004100 */
[----:B------:R-:W-:Y:S01]  /*6a40*/  F2FP.F16.E4M3.UNPACK_B R132, R84.H1 ;  /* 0x00000054ff84723e */ /* 0x000fe200030006ff */
[----:B------:R-:W3:Y:S01]  /*6a50*/  LDTM.x64 R4, tmem[UR4] ;  /* 0x00000004000479ee */ /* 0x000ee20008340000 */
[----:B------:R-:W-:Y:S01]  /*6a60*/  NOP ;  /* 0x0000000000007918 */ /* 0x000fe20000000000 */
[----:B------:R-:W-:Y:S01]  /*6a70*/  R2UR UR5, R156 ;  /* 0x000000009c0572ca */ /* 0x000fe200000e0000 */
[--C-:B------:R-:W-:Y:S01]  /*6a80*/  HADD2.F32 R129, -RZ, R130.reuse.H0_H0 ;  /* 0x20000082ff817230 */ /* 0x100fe20000004100 */
[----:B------:R-:W-:Y:S01]  /*6a90*/  F2FP.F16.E4M3.UNPACK_B R93, R94 ;  /* 0x0000005eff5d723e */ /* 0x000fe200020006ff */
[----:B------:R-:W-:Y:S01]  /*6aa0*/  HADD2.F32 R130, -RZ, R130.H1_H1 ;  /* 0x30000082ff827230 */ /* 0x000fe20000004100 */
[-C--:B------:R-:W-:Y:S01]  /*6ab0*/  F2FP.F16.E4M3.UNPACK_B R134, R85.reuse ;  /* 0x00000055ff86723e */ /* 0x080fe200020006ff */
[----:B------:R-:W-:Y:S01]  /*6ac0*/  HADD2.F32 R84, -RZ, R109.H1_H1 ;  /* 0x3000006dff547230 */ /* 0x000fe20000004100 */
[----:B------:R-:W-:Y:S01]  /*6ad0*/  F2FP.F16.E4M3.UNPACK_B R136, R85.H1 ;  /* 0x00000055ff88723e */ /* 0x000fe200030006ff */
[--C-:B------:R-:W-:Y:S01]  /*6ae0*/  HADD2.F32 R85, -RZ, R107.reuse.H0_H0 ;  /* 0x2000006bff557230 */ /* 0x100fe20000004100 */
[-C--:B------:R-:W-:Y:S01]  /*6af0*/  F2FP.F16.E4M3.UNPACK_B R138, R86.reuse ;  /* 0x00000056ff8a723e */ /* 0x080fe200020006ff */
[--C-:B------:R-:W-:Y:S01]  /*6b00*/  HADD2.F32 R133, -RZ, R134.reuse.H0_H0 ;  /* 0x20000086ff857230 */ /* 0x100fe20000004100 */
[----:B------:R-:W-:Y:S01]  /*6b10*/  F2FP.F16.E4M3.UNPACK_B R140, R86.H1 ;  /* 0x00000056ff8c723e */ /* 0x000fe200030006ff */
[----:B------:R-:W-:Y:S01]  /*6b20*/  HADD2.F32 R86, -RZ, R107.H1_H1 ;  /* 0x3000006bff567230 */ /* 0x000fe20000004100 */
[----:B------:R-:W-:Y:S01]  /*6b30*/  F2FP.F16.E4M3.UNPACK_B R142, R87 ;  /* 0x00000057ff8e723e */ /* 0x000fe200020006ff */
[----:B------:R-:W-:Y:S01]  /*6b40*/  UIADD3 UR5, UPT, UPT, UR5, 0x280, URZ ;  /* 0x0000028005057890 */ /* 0x000fe2000fffe0ff */
[----:B------:R-:W-:Y:S01]  /*6b50*/  HADD2.F32 R134, -RZ, R134.H1_H1 ;  /* 0x30000086ff867230 */ /* 0x000fe20000004100 */
[----:B------:R-:W-:Y:S01]  /*6b60*/  F2FP.F16.E4M3.UNPACK_B R114, R88 ;  /* 0x00000058ff72723e */ /* 0x000fe200020006ff */
[--C-:B------:R-:W-:Y:S01]  /*6b70*/  HADD2.F32 R137, -RZ, R138.reuse.H0_H0 ;  /* 0x2000008aff897230 */ /* 0x100fe20000004100 */
[----:B------:R-:W-:Y:S01]  /*6b80*/  UPRMT UR5, UR37, 0x654, UR5 ;  /* 0x0000065425057896 */ /* 0x000fe20008000005 */
[----:B------:R-:W-:Y:S01]  /*6b90*/  HADD2.F32 R138, -RZ, R138.H1_H1 ;  /* 0x3000008aff8a7230 */ /* 0x000fe20000004100 */
[-C--:B------:R-:W-:Y:S01]  /*6ba0*/  F2FP.F16.E4M3.UNPACK_B R118, R89.reuse ;  /* 0x00000059ff76723e */ /* 0x080fe200020006ff */
[--C-:B------:R-:W-:Y:S01]  /*6bb0*/  HADD2.F32 R113, -RZ, R114.reuse.H0_H0 ;  /* 0x20000072ff717230 */ /* 0x100fe20000004100 */
[----:B------:R-:W-:Y:S01]  /*6bc0*/  F2FP.F16.E4M3.UNPACK_B R120, R89.H1 ;  /* 0x00000059ff78723e */ /* 0x000fe200030006ff */
[C---:B---3--:R-:W-:Y:S01]  /*6bd0*/  FMUL R4, R78.reuse, R4 ;  /* 0x000000044e047220 */ /* 0x048fe20000400000 */
[C---:B------:R-:W-:Y:S01]  /*6be0*/  FMUL R5, R78.reuse, R5 ;  /* 0x000000054e057220 */ /* 0x040fe20000400000 */
[C---:B------:R-:W-:Y:S01]  /*6bf0*/  FMUL R8, R78.reuse, R8 ;  /* 0x000000084e087220 */ /* 0x040fe20000400000 */
[C---:B------:R-:W-:Y:S01]  /*6c00*/  FMUL R9, R78.reuse, R9 ;  /* 0x000000094e097220 */ /* 0x040fe20000400000 */
[----:B------:R-:W-:Y:S01]  /*6c10*/  SYNCS.ARRIVE.TRANS64.RED.A1T0 RZ, [UR5], RZ ;  /* 0x000000ffffff79a7 */ /* 0x000fe20008100405 */
[C---:B------:R-:W-:Y:S01]  /*6c20*/  FFMA R4, R81.reuse, R80, R4 ;  /* 0x0000005051047223 */ /* 0x040fe20000000004 */
[C---:B------:R-:W-:Y:S01]  /*6c30*/  FFMA R5, R81.reuse, R82, R5 ;  /* 0x0000005251057223 */ /* 0x040fe20000000005 */
[----:B------:R-:W-:Y:S02]  /*6c40*/  HADD2.F32 R89, -RZ, R93.H0_H0 ;  /* 0x2000005dff597230 */ /* 0x000fe40000004100 */
[C---:B------:R-:W-:Y:S01]  /*6c50*/  FMUL R12, R78.reuse, R12 ;  /* 0x0000000c4e0c7220 */ /* 0x040fe20000400000 */
        /* <DEDUP_REMOVED lines=11> */
[----:B------:R-:W-:Y:S02]  /*6d10*/  HADD2.F32 R114, -RZ, R114.H1_H1 ;  /* 0x30000072ff727230 */ /* 0x000fe40000004100 */
[C---:B------:R-:W-:Y:S01]  /*6d20*/  FMUL R32, R78.reuse, R36 ;  /* 0x000000244e207220 */ /* 0x040fe20000400000 */
[C---:B------:R-:W-:Y:S01]  /*6d30*/  FMUL R33, R78.reuse, R37 ;  /* 0x000000254e217220 */ /* 0x040fe20000400000 */
[--C-:B------:R-:W-:Y:S02]  /*6d40*/  HADD2.F32 R117, -RZ, R118.reuse.H0_H0 ;  /* 0x20000076ff757230 */ /* 0x100fe40000004100 */
[C---:B------:R-:W-:Y:S01]  /*6d50*/  FMUL R36, R78.reuse, R40 ;  /* 0x000000284e247220 */ /* 0x040fe20000400000 */
[----:B------:R-:W-:Y:S02]  /*6d60*/  HADD2.F32 R118, -RZ, R118.H1_H1 ;  /* 0x30000076ff767230 */ /* 0x000fe40000004100 */
        /* <DEDUP_REMOVED lines=8> */
[----:B------:R-:W-:Y:S01]  /*6df0*/  F2FP.F16.E4M3.UNPACK_B R92, R94.H1 ;  /* 0x0000005eff5c723e */ /* 0x000fe200030006ff */
[C---:B------:R-:W-:Y:S01]  /*6e00*/  FMUL R53, R78.reuse, R57 ;  /* 0x000000394e357220 */ /* 0x040fe20000400000 */
[C---:B------:R-:W-:Y:S01]  /*6e10*/  FMUL R56, R78.reuse, R60 ;  /* 0x0000003c4e387220 */ /* 0x040fe20000400000 */
[----:B------:R-:W-:Y:S01]  /*6e20*/  F2FP.F16.E4M3.UNPACK_B R141, R87.H1 ;  /* 0x00000057ff8d723e */ /* 0x000fe200030006ff */
[C---:B------:R-:W-:Y:S01]  /*6e30*/  FMUL R57, R78.reuse, R61 ;  /* 0x0000003d4e397220 */ /* 0x040fe20000400000 */
[----:B------:R-:W-:Y:S02]  /*6e40*/  HADD2.F32 R80, -RZ, R142.H1_H1 ;  /* 0x3000008eff507230 */ /* 0x000fe40000004100 */
[C---:B------:R-:W-:Y:S01]  /*6e50*/  FMUL R60, R78.reuse, R64 ;  /* 0x000000404e3c7220 */ /* 0x040fe20000400000 */
[----:B------:R-:W-:Y:S01]  /*6e60*/  F2FP.F16.E4M3.UNPACK_B R116, R88.H1 ;  /* 0x00000058ff74723e */ /* 0x000fe200030006ff */
[C---:B------:R-:W-:Y:S01]  /*6e70*/  FMUL R61, R78.reuse, R65 ;  /* 0x000000414e3d7220 */ /* 0x040fe20000400000 */
[C---:B------:R-:W-:Y:S01]  /*6e80*/  FMUL R6, R78.reuse, R6 ;  /* 0x000000064e067220 */ /* 0x040fe20000400000 */
[----:B------:R-:W-:Y:S01]  /*6e90*/  F2FP.F16.E4M3.UNPACK_B R94, R95 ;  /* 0x0000005fff5e723e */ /* 0x000fe200020006ff */
[C---:B------:R-:W-:Y:S01]  /*6ea0*/  FMUL R7, R78.reuse, R7 ;  /* 0x000000074e077220 */ /* 0x040fe20000400000 */
[--C-:B------:R-:W-:Y:S02]  /*6eb0*/  HADD2.F32 R87, -RZ, R105.reuse.H0_H0 ;  /* 0x20000069ff577230 */ /* 0x100fe40000004100 */
[C---:B------:R-:W-:Y:S01]  /*6ec0*/  FFMA R6, R81.reuse, R83, R6 ;  /* 0x0000005351067223 */ /* 0x040fe20000000006 */
[----:B------:R-:W-:Y:S01]  /*6ed0*/  F2FP.F16.E4M3.UNPACK_B R122, R90 ;  /* 0x0000005aff7a723e */ /* 0x000fe200020006ff */
[C---:B------:R-:W-:Y:S01]  /*6ee0*/  FFMA R7, R81.reuse, R84, R7 ;  /* 0x0000005451077223 */ /* 0x040fe20000000007 */
[C---:B------:R-:W-:Y:S01]  /*6ef0*/  FFMA R8, R81.reuse, R85, R8 ;  /* 0x0000005551087223 */ /* 0x040fe20000000008 */
[----:B------:R-:W-:Y:S01]  /*6f00*/  F2FP.F16.E4M3.UNPACK_B R124, R90.H1 ;  /* 0x0000005aff7c723e */ /* 0x000fe200030006ff */
[----:B------:R-:W-:Y:S02]  /*6f10*/  HADD2.F32 R88, -RZ, R105.H1_H1 ;  /* 0x30000069ff587230 */ /* 0x000fe40000004100 */
[----:B------:R-:W-:Y:S01]  /*6f20*/  FFMA R9, R81, R86, R9 ;  /* 0x0000005651097223 */ /* 0x000fe20000000009 */
[----:B------:R-:W-:Y:S01]  /*6f30*/  F2FP.SATFINITE.E4M3.F32.PACK_AB_MERGE_C R156, R7, R6, RZ ;  /* 0x00000006079c723e */ /* 0x000fe200048070ff */
[----:B------:R-:W-:Y:S02]  /*6f40*/  HADD2.F32 R90, -RZ, R93.H1_H1 ;  /* 0x3000005dff5a7230 */ /* 0x000fe40000004100 */
[C---:B------:R-:W-:Y:S01]  /*6f50*/  FMUL R10, R78.reuse, R10 ;  /* 0x0000000a4e0a7220 */ /* 0x040fe20000400000 */
[--C-:B------:R-:W-:Y:S01]  /*6f60*/  HADD2.F32 R93, -RZ, R94.reuse.H0_H0 ;  /* 0x2000005eff5d7230 */ /* 0x100fe20000004100 */
[----:B------:R-:W-:Y:S01]  /*6f70*/  F2FP.SATFINITE.E4M3.F32.PACK_AB_MERGE_C R156, R5, R4, R156 ;  /* 0x00000004059c723e */ /* 0x000fe2000480709c */
[----:B------:R-:W-:Y:S02]  /*6f80*/  HADD2.F32 R94, -RZ, R94.H1_H1 ;  /* 0x3000005eff5e7230 */ /* 0x000fe40000004100 */
[C---:B------:R-:W-:Y:S01]  /*6f90*/  FFMA R10, R81.reuse, R87, R10 ;  /* 0x00000057510a7223 */ /* 0x040fe2000000000a */
[--C-:B------:R-:W-:Y:S02]  /*6fa0*/  HADD2.F32 R121, -RZ, R122.reuse.H0_H0 ;  /* 0x2000007aff797230 */ /* 0x100fe40000004100 */
[C---:B------:R-:W-:Y:S01]  /*6fb0*/  FMUL R11, R78.reuse, R11 ;  /* 0x0000000b4e0b7220 */ /* 0x040fe20000400000 */
[----:B------:R-:W-:Y:S01]  /*6fc0*/  F2FP.F16.E4M3.UNPACK_B R126, R91 ;  /* 0x0000005bff7e723e */ /* 0x000fe200020006ff */
[----:B------:R-:W-:Y:S01]  /*6fd0*/  HADD2.F32 R122, -RZ, R122.H1_H1 ;  /* 0x3000007aff7a7230 */ /* 0x000fe20000004100 */
[----:B------:R-:W-:Y:S01]  /*6fe0*/  F2FP.F16.E4M3.UNPACK_B R103, R95.H1 ;  /* 0x0000005fff67723e */ /* 0x000fe200030006ff */
[C---:B------:R-:W-:Y:S01]  /*6ff0*/  FFMA R11, R81.reuse, R88, R11 ;  /* 0x00000058510b7223 */ /* 0x040fe2000000000b */
[----:B------:R-:W-:Y:S01]  /*7000*/  F2FP.F16.E4M3.UNPACK_B R128, R91.H1 ;  /* 0x0000005bff80723e */ /* 0x000fe200030006ff */
[----:B------:R-:W-:Y:S02]  /*7010*/  HADD2.F32 R91, -RZ, R92.H0_H0 ;  /* 0x2000005cff5b7230 */ /* 0x000fe40000004100 */
[C---:B------:R-:W-:Y:S01]  /*7020*/  FFMA R12, R81.reuse, R89, R12 ;  /* 0x00000059510c7223 */ /* 0x040fe2000000000c */
[----:B------:R-:W-:Y:S01]  /*7030*/  FFMA R13, R81, R90, R13 ;  /* 0x0000005a510d7223 */ /* 0x000fe2000000000d */
[----:B------:R-:W-:Y:S01]  /*7040*/  F2FP.SATFINITE.E4M3.F32.PACK_AB_MERGE_C R157, R11, R10, RZ ;  /* 0x0000000a0b9d723e */ /* 0x000fe200048070ff */
[--C-:B------:R-:W-:Y:S01]  /*7050*/  HADD2.F32 R125, -RZ, R126.reuse.H0_H0 ;  /* 0x2000007eff7d7230 */ /* 0x100fe20000004100 */
[----:B------:R-:W-:Y:S01]  /*7060*/  F2FP.F16.E4M3.UNPACK_B R101, R96 ;  /* 0x00000060ff65723e */ /* 0x000fe200020006ff */
[----:B------:R-:W-:Y:S01]  /*7070*/  HADD2.F32 R126, -RZ, R126.H1_H1 ;  /* 0x3000007eff7e7230 */ /* 0x000fe20000004100 */
[----:B------:R-:W-:Y:S01]  /*7080*/  F2FP.SATFINITE.E4M3.F32.PACK_AB_MERGE_C R157, R9, R8, R157 ;  /* 0x00000008099d723e */ /* 0x000fe2000480709d */
[----:B------:R-:W-:Y:S02]  /*7090*/  HADD2.F32 R83, -RZ, R142.H0_H0 ;  /* 0x2000008eff537230 */ /* 0x000fe40000004100 */
[C---:B------:R-:W-:Y:S01]  /*70a0*/  FMUL R14, R78.reuse, R14 ;  /* 0x0000000e4e0e7220 */ /* 0x040fe20000400000 */
[----:B------:R-:W-:Y:S02]  /*70b0*/  HADD2.F32 R92, -RZ, R92.H1_H1 ;  /* 0x3000005cff5c7230 */ /* 0x000fe40000004100 */
[C---:B------:R-:W-:Y:S01]  /*70c0*/  FMUL R15, R78.reuse, R15 ;  /* 0x0000000f4e0f7220 */ /* 0x040fe20000400000 */
[----:B------:R-:W-:Y:S01]  /*70d0*/  F2FP.F16.E4M3.UNPACK_B R100, R96.H1 ;  /* 0x00000060ff64723e */ /* 0x000fe200030006ff */
[--C-:B------:R-:W-:Y:S02]  /*70e0*/  HADD2.F32 R95, -RZ, R103.reuse.H0_H0 ;  /* 0x20000067ff5f7230 */ /* 0x100fe40000004100 */
[C---:B------:R-:W-:Y:S01]  /*70f0*/  FFMA R14, R81.reuse, R91, R14 ;  /* 0x0000005b510e7223 */ /* 0x040fe2000000000e */
[C---:B------:R-:W-:Y:S01]  /*7100*/  FFMA R15, R81.reuse, R92, R15 ;  /* 0x0000005c510f7223 */ /* 0x040fe2000000000f */
[C---:B------:R-:W-:Y:S01]  /*7110*/  FFMA R16, R81.reuse, R93, R16 ;  /* 0x0000005d51107223 */ /* 0x040fe20000000010 */
[----:B------:R-:W-:Y:S01]  /*7120*/  FFMA R17, R81, R94, R17 ;  /* 0x0000005e51117223 */ /* 0x000fe20000000011 */
[-C--:B------:R-:W-:Y:S01]  /*7130*/  F2FP.F16.E4M3.UNPACK_B R102, R97.reuse ;  /* 0x00000061ff66723e */ /* 0x080fe200020006ff */
[----:B------:R-:W-:Y:S01]  /*7140*/  HADD2.F32 R96, -RZ, R103.H1_H1 ;  /* 0x30000067ff607230 */ /* 0x000fe20000004100 */
[----:B------:R-:W-:Y:S01]  /*7150*/  F2FP.SATFINITE.E4M3.F32.PACK_AB_MERGE_C R158, R15, R14, RZ ;  /* 0x0000000e0f9e723e */ /* 0x000fe200048070ff */
[C---:B------:R-:W-:Y:S01]  /*7160*/  FMUL R18, R78.reuse, R18 ;  /* 0x000000124e127220 */ /* 0x040fe20000400000 */
[----:B------:R-:W-:Y:S01]  /*7170*/  F2FP.F16.E4M3.UNPACK_B R104, R97.H1 ;  /* 0x00000061ff68723e */ /* 0x000fe200030006ff */
[--C-:B------:R-:W-:Y:S01]  /*7180*/  HADD2.F32 R97, -RZ, R101.reuse.H0_H0 ;  /* 0x20000065ff617230 */ /* 0x100fe20000004100 */
[----:B------:R-:W-:Y:S01]  /*7190*/  F2FP.SATFINITE.E4M3.F32.PACK_AB_MERGE_C R158, R13, R12, R158 ;  /* 0x0000000c0d9e723e */ /* 0x000fe2000480709e */
[C---:B------:R-:W-:Y:S01]  /*71a0*/  FFMA R18, R81.reuse, R95, R18 ;  /* 0x0000005f51127223 */ /* 0x040fe20000000012 */
[----:B------:R-:W-:Y:S01]  /*71b0*/  F2FP.F16.E4M3.UNPACK_B R110, R99 ;  /* 0x00000063ff6e723e */ /* 0x000fe200020006ff */
[C---:B------:R-:W-:Y:S01]  /*71c0*/  FMUL R19, R78.reuse, R19 ;  /* 0x000000134e137220 */ /* 0x040fe20000400000 */
[----:B------:R-:W-:Y:S01]  /*71d0*/  F2FP.F16.E4M3.UNPACK_B R112, R99.H1 ;  /* 0x00000063ff70723e */ /* 0x000fe200030006ff */
[----:B------:R-:W-:Y:S01]  /*71e0*/  HADD2.F32 R99, -RZ, R101.H1_H1 ;  /* 0x30000065ff637230 */ /* 0x000fe20000004100 */
[-C--:B------:R-:W-:Y:S01]  /*71f0*/  F2FP.F16.E4M3.UNPACK_B R106, R98.reuse ;  /* 0x00000062ff6a723e */ /* 0x080fe200020006ff */
[----:B------:R-:W-:Y:S01]  /*7200*/  HADD2.F32 R101, -RZ, R102.H0_H0 ;  /* 0x20000066ff657230 */ /* 0x000fe20000004100 */
[----:B------:R-:W-:Y:S01]  /*7210*/  F2FP.F16.E4M3.UNPACK_B R108, R98.H1 ;  /* 0x00000062ff6c723e */ /* 0x000fe200030006ff */
[----:B------:R-:W-:Y:S02]  /*7220*/  HADD2.F32 R98, -RZ, R100.H0_H0 ;  /* 0x20000064ff627230 */ /* 0x000fe40000004100 */
[C---:B------:R-:W-:Y:S01]  /*7230*/  FFMA R19, R81.reuse, R96, R19 ;  /* 0x0000006051137223 */ /* 0x040fe20000000013 */
[C---:B------:R-:W-:Y:S01]  /*7240*/  FFMA R0, R81.reuse, R97, R0 ;  /* 0x0000006151007223 */ /* 0x040fe20000000000 */
[----:B------:R-:W-:Y:S01]  /*7250*/  FFMA R2, R81, R99, R2 ;  /* 0x0000006351027223 */ /* 0x000fe20000000002 */
[----:B------:R-:W-:Y:S02]  /*7260*/  HADD2.F32 R102, -RZ, R102.H1_H1 ;  /* 0x30000066ff667230 */ /* 0x000fe40000004100 */
[C---:B------:R-:W-:Y:S01]  /*7270*/  FMUL R3, R78.reuse, R22 ;  /* 0x000000164e037220 */ /* 0x040fe20000400000 */
[----:B------:R-:W-:Y:S01]  /*7280*/  HADD2.F32 R100, -RZ, R100.H1_H1 ;  /* 0x30000064ff647230 */ /* 0x000fe20000004100 */
[----:B------:R-:W-:Y:S01]  /*7290*/  F2FP.SATFINITE.E4M3.F32.PACK_AB_MERGE_C R159, R19, R18, RZ ;  /* 0x00000012139f723e */ /* 0x000fe200048070ff */
[--C-:B------:R-:W-:Y:S02]  /*72a0*/  HADD2.F32 R105, -RZ, R106.reuse.H0_H0 ;  /* 0x2000006aff697230 */ /* 0x100fe40000004100 */
[----:B------:R-:W-:Y:S01]  /*72b0*/  FFMA R3, R81, R98, R3 ;  /* 0x0000006251037223 */ /* 0x000fe20000000003 */
[----:B------:R-:W-:Y:S01]  /*72c0*/  HADD2.F32 R106, -RZ, R106.H1_H1 ;  /* 0x3000006aff6a7230 */ /* 0x000fe20000004100 */
[----:B------:R-:W-:Y:S01]  /*72d0*/  F2FP.SATFINITE.E4M3.F32.PACK_AB_MERGE_C R159, R17, R16, R159 ;  /* 0x00000010119f723e */ /* 0x000fe2000480709f */
[----:B------:R-:W-:Y:S02]  /*72e0*/  HADD2.F32 R109, -RZ, R110.H0_H0 ;  /* 0x2000006eff6d7230 */ /* 0x000fe40000004100 */
[C---:B------:R-:W-:Y:S01]  /*72f0*/  FMUL R23, R78.reuse, R23 ;  /* 0x000000174e177220 */ /* 0x040fe20000400000 */
[--C-:B------:R-:W-:Y:S02]  /*7300*/  HADD2.F32 R103, -RZ, R104.reuse.H0_H0 ;  /* 0x20000068ff677230 */ /* 0x100fe40000004100 */
[C---:B------:R-:W-:Y:S01]  /*7310*/  FMUL R22, R78.reuse, R26 ;  /* 0x0000001a4e167220 */ /* 0x040fe20000400000 */
[----:B------:R-:W-:Y:S01]  /*7320*/  HADD2.F32 R104, -RZ, R104.H1_H1 ;  /* 0x30000068ff687230 */ /* 0x000fe20000004100 */
[----:B------:R1:W-:Y:S01]  /*7330*/  STS.128 [R168+UR43+0x2400], R156 ;  /* 0x0024009ca8007988 */ /* 0x0003e20008000c2b */
[C---:B------:R-:W-:Y:S01]  /*7340*/  FFMA R23, R81.reuse, R100, R23 ;  /* 0x0000006451177223 */ /* 0x040fe20000000017 */
[C---:B------:R-:W-:Y:S01]  /*7350*/  FFMA R20, R81.reuse, R101, R20 ;  /* 0x0000006551147223 */ /* 0x040fe20000000014 */
[C---:B------:R-:W-:Y:S01]  /*7360*/  FFMA R21, R81.reuse, R102, R21 ;  /* 0x0000006651157223 */ /* 0x040fe20000000015 */
[----:B------:R-:W-:Y:S01]  /*7370*/  FFMA R22, R81, R103, R22 ;  /* 0x0000006751167223 */ /* 0x000fe20000000016 */
[----:B------:R-:W-:Y:S01]  /*7380*/  HADD2.F32 R110, -RZ, R110.H1_H1 ;  /* 0x3000006eff6e7230 */ /* 0x000fe20000004100 */
[----:B------:R-:W-:Y:S01]  /*7390*/  F2FP.SATFINITE.E4M3.F32.PACK_AB_MERGE_C R161, R23, R3, RZ ;  /* 0x0000000317a1723e */ /* 0x000fe200048070ff */
[C---:B------:R-:W-:Y:S01]  /*73a0*/  FMUL R27, R78.reuse, R27 ;  /* 0x0000001b4e1b7220 */ /* 0x040fe20000400000 */
[--C-:B------:R-:W-:Y:S02]  /*73b0*/  HADD2.F32 R107, -RZ, R108.reuse.H0_H0 ;  /* 0x2000006cff6b7230 */ /* 0x100fe40000004100 */
[----:B------:R-:W-:Y:S01]  /*73c0*/  FMUL R26, R78, R30 ;  /* 0x0000001e4e1a7220 */ /* 0x000fe20000400000 */
[----:B------:R-:W-:Y:S01]  /*73d0*/  HADD2.F32 R108, -RZ, R108.H1_H1 ;  /* 0x3000006cff6c7230 */ /* 0x000fe20000004100 */
[----:B------:R-:W-:Y:S01]  /*73e0*/  F2FP.SATFINITE.E4M3.F32.PACK_AB_MERGE_C R160, R2, R0, R161 ;  /* 0x0000000002a0723e */ /* 0x000fe200048070a1 */
[C---:B------:R-:W-:Y:S01]  /*73f0*/  FFMA R27, R81.reuse, R104, R27 ;  /* 0x00000068511b7223 */ /* 0x040fe2000000001b */
[C---:B------:R-:W-:Y:S01]  /*7400*/  FFMA R24, R81.reuse, R105, R24 ;  /* 0x0000006951187223 */ /* 0x040fe20000000018 */
[C---:B------:R-:W-:Y:S01]  /*7410*/  FFMA R25, R81.reuse, R106, R25 ;  /* 0x0000006a51197223 */ /* 0x040fe20000000019 */
[----:B------:R-:W-:Y:S01]  /*7420*/  FFMA R26, R81, R107, R26 ;  /* 0x0000006b511a7223 */ /* 0x000fe2000000001a */
[C---:B------:R-:W-:Y:S01]  /*7430*/  FMUL R31, R78.reuse, R31 ;  /* 0x0000001f4e1f7220 */ /* 0x040fe20000400000 */
[--C-:B------:R-:W-:Y:S01]  /*7440*/  HADD2.F32 R111, -RZ, R112.reuse.H0_H0 ;  /* 0x20000070ff6f7230 */ /* 0x100fe20000004100 */
[----:B------:R-:W-:Y:S01]  /*7450*/  F2FP.SATFINITE.E4M3.F32.PACK_AB_MERGE_C R162, R27, R22, RZ ;  /* 0x000000161ba2723e */ /* 0x000fe200048070ff */
[----:B------:R-:W-:Y:S02]  /*7460*/  HADD2.F32 R112, -RZ, R112.H1_H1 ;  /* 0x30000070ff707230 */ /* 0x000fe40000004100 */
[C---:B------:R-:W-:Y:S01]  /*7470*/  FFMA R31, R81.reuse, R108, R31 ;  /* 0x0000006c511f7223 */ /* 0x040fe2000000001f */
[----:B------:R-:W-:Y:S01]  /*7480*/  FFMA R28, R81, R109, R28 ;  /* 0x0000006d511c7223 */ /* 0x000fe2000000001c */
[----:B------:R-:W-:Y:S01]  /*7490*/  F2FP.SATFINITE.E4M3.F32.PACK_AB_MERGE_C R161, R21, R20, R162 ;  /* 0x0000001415a1723e */ /* 0x000fe200048070a2 */
[----:B------:R-:W-:Y:S01]  /*74a0*/  FFMA R29, R81, R110, R29 ;  /* 0x0000006e511d7223 */ /* 0x000fe2000000001d */
[C---:B------:R-:W-:Y:S01]  /*74b0*/  FMUL R30, R78.reuse, R34 ;  /* 0x000000224e1e7220 */ /* 0x040fe20000400000 */
[----:B------:R-:W-:Y:S01]  /*74c0*/  F2FP.SATFINITE.E4M3.F32.PACK_AB_MERGE_C R163, R31, R26, RZ ;  /* 0x0000001a1fa3723e */ /* 0x000fe200048070ff */
[C---:B------:R-:W-:Y:S01]  /*74d0*/  FMUL R35, R78.reuse, R35 ;  /* 0x000000234e237220 */ /* 0x040fe20000400000 */
[--C-:B------:R-:W-:Y:S02]  /*74e0*/  HADD2.F32 R115, -RZ, R116.reuse.H0_H0 ;  /* 0x20000074ff737230 */ /* 0x100fe40000004100 */
[----:B------:R-:W-:Y:S01]  /*74f0*/  FFMA R30, R81, R111, R30 ;  /* 0x0000006f511e7223 */ /* 0x000fe2000000001e */
[----:B------:R-:W-:Y:S01]  /*7500*/  F2FP.SATFINITE.E4M3.F32.PACK_AB_MERGE_C R162, R25, R24, R163 ;  /* 0x0000001819a2723e */ /* 0x000fe200048070a3 */
[C---:B------:R-:W-:Y:S01]  /*7510*/  FFMA R35, R81.reuse, R112, R35 ;  /* 0x0000007051237223 */ /* 0x040fe20000000023 */
[C---:B------:R-:W-:Y:S01]  /*7520*/  FFMA R32, R81.reuse, R113, R32 ;  /* 0x0000007151207223 */ /* 0x040fe20000000020 */
[----:B------:R-:W-:Y:S01]  /*7530*/  FFMA R33, R81, R114, R33 ;  /* 0x0000007251217223 */ /* 0x000fe20000000021 */
[----:B------:R-:W-:Y:S02]  /*7540*/  HADD2.F32 R116, -RZ, R116.H1_H1 ;  /* 0x30000074ff747230 */ /* 0x000fe40000004100 */
        /* <DEDUP_REMOVED lines=9> */
[----:B------:R-:W-:Y:S01]  /*75e0*/  HADD2.F32 R120, -RZ, R120.H1_H1 ;  /* 0x30000078ff787230 */ /* 0x000fe20000004100 */
[----:B------:R1:W-:Y:S01]  /*75f0*/  STS.128 [R178+0x2010], R160 ;  /* 0x002010a0b2007388 */ /* 0x0003e20000000c00 */
[----:B------:R-:W-:Y:S01]  /*7600*/  F2FP.SATFINITE.E4M3.F32.PACK_AB_MERGE_C R184, R39, R34, RZ ;  /* 0x0000002227b8723e */ /* 0x000fe200048070ff */
[C---:B------:R-:W-:Y:S01]  /*7610*/  FMUL R38, R78.reuse, R42 ;  /* 0x0000002a4e267220 */ /* 0x040fe20000400000 */
[C---:B------:R-:W-:Y:S01]  /*7620*/  FMUL R43, R78.reuse, R43 ;  /* 0x0000002b4e2b7220 */ /* 0x040fe20000400000 */
[--C-:B------:R-:W-:Y:S01]  /*7630*/  HADD2.F32 R123, -RZ, R124.reuse.H0_H0 ;  /* 0x2000007cff7b7230 */ /* 0x100fe20000004100 */
[----:B------:R-:W-:Y:S01]  /*7640*/  F2FP.SATFINITE.E4M3.F32.PACK_AB_MERGE_C R184, R33, R32, R184 ;  /* 0x0000002021b8723e */ /* 0x000fe200048070b8 */
[C---:B------:R-:W-:Y:S01]  /*7650*/  FFMA R38, R81.reuse, R119, R38 ;  /* 0x0000007751267223 */ /* 0x040fe20000000026 */
        /* <DEDUP_REMOVED lines=12> */
[C---:B------:R-:W-:Y:S01]  /*7720*/  FFMA R45, R81.reuse, R126, R45 ;  /* 0x0000007e512d7223 */ /* 0x040fe2000000002d */
[----:B------:R-:W-:Y:S02]  /*7730*/  HADD2.F32 R128, -RZ, R128.H1_H1 ;  /* 0x30000080ff807230 */ /* 0x000fe40000004100 */
[C---:B------:R-:W-:Y:S01]  /*7740*/  FMUL R46, R78.reuse, R50 ;  /* 0x000000324e2e7220 */ /* 0x040fe20000400000 */
[C---:B------:R-:W-:Y:S01]  /*7750*/  FMUL R51, R78.reuse, R51 ;  /* 0x000000334e337220 */ /* 0x040fe20000400000 */
[--C-:B------:R-:W-:Y:S02]  /*7760*/  HADD2.F32 R131, -RZ, R132.reuse.H0_H0 ;  /* 0x20000084ff837230 */ /* 0x100fe40000004100 */
[C---:B------:R-:W-:Y:S01]  /*7770*/  FMUL R50, R78.reuse, R54 ;  /* 0x000000364e327220 */ /* 0x040fe20000400000 */
[C---:B------:R-:W-:Y:S01]  /*7780*/  FFMA R46, R81.reuse, R127, R46 ;  /* 0x0000007f512e7223 */ /* 0x040fe2000000002e */
[----:B------:R-:W-:Y:S02]  /*7790*/  HADD2.F32 R132, -RZ, R132.H1_H1 ;  /* 0x30000084ff847230 */ /* 0x000fe40000004100 */
[C---:B------:R-:W-:Y:S01]  /*77a0*/  FFMA R51, R81.reuse, R128, R51 ;  /* 0x0000008051337223 */ /* 0x040fe20000000033 */
[C---:B------:R-:W-:Y:S01]  /*77b0*/  FMUL R55, R78.reuse, R55 ;  /* 0x000000374e377220 */ /* 0x040fe20000400000 */
[C---:B------:R-:W-:Y:S01]  /*77c0*/  FFMA R48, R81.reuse, R129, R48 ;  /* 0x0000008151307223 */ /* 0x040fe20000000030 */
[C---:B------:R-:W-:Y:S01]  /*77d0*/  FFMA R49, R81.reuse, R130, R49 ;  /* 0x0000008251317223 */ /* 0x040fe20000000031 */
[--C-:B------:R-:W-:Y:S02]  /*77e0*/  HADD2.F32 R135, -RZ, R136.reuse.H0_H0 ;  /* 0x20000088ff877230 */ /* 0x100fe40000004100 */
[C---:B------:R-:W-:Y:S01]  /*77f0*/  FFMA R50, R81.reuse, R131, R50 ;  /* 0x0000008351327223 */ /* 0x040fe20000000032 */
[----:B------:R-:W-:Y:S02]  /*7800*/  HADD2.F32 R136, -RZ, R136.H1_H1 ;  /* 0x30000088ff887230 */ /* 0x000fe40000004100 */
[C---:B------:R-:W-:Y:S01]  /*7810*/  FMUL R54, R78.reuse, R58 ;  /* 0x0000003a4e367220 */ /* 0x040fe20000400000 */
        /* <DEDUP_REMOVED lines=16> */
[----:B------:R-:W-:Y:S01]  /*7920*/  FFMA R63, R81, R140, R63 ;  /* 0x0000008c513f7223 */ /* 0x000fe2000000003f */
[----:B------:R-:W-:Y:S01]  /*7930*/  FMUL R67, R78, R67 ;  /* 0x000000434e437220 */ /* 0x000fe20000400000 */
[----:B------:R-:W-:Y:S01]  /*7940*/  F2FP.SATFINITE.E4M3.F32.PACK_AB_MERGE_C R186, R47, R42, RZ ;  /* 0x0000002a2fba723e */ /* 0x000fe200048070ff */
[----:B------:R-:W-:Y:S01]  /*7950*/  FFMA R60, R81, R83, R60 ;  /* 0x00000053513c7223 */ /* 0x000fe2000000003c */
[----:B------:R-:W-:Y:S01]  /*7960*/  F2FP.SATFINITE.E4M3.F32.PACK_AB_MERGE_C R187, R51, R46, RZ ;  /* 0x0000002e33bb723e */ /* 0x000fe200048070ff */
[C---:B------:R-:W-:Y:S01]  /*7970*/  FFMA R61, R81.reuse, R80, R61 ;  /* 0x00000050513d7223 */ /* 0x040fe2000000003d */
[C---:B------:R-:W-:Y:S01]  /*7980*/  FFMA R62, R81.reuse, R85, R62 ;  /* 0x00000055513e7223 */ /* 0x040fe2000000003e */
[----:B------:R-:W-:Y:S01]  /*7990*/  FFMA R67, R81, R82, R67 ;  /* 0x0000005251437223 */ /* 0x000fe20000000043 */
[----:B------:R-:W-:Y:S02]  /*79a0*/  F2FP.SATFINITE.E4M3.F32.PACK_AB_MERGE_C R186, R41, R40, R186 ;  /* 0x0000002829ba723e */ /* 0x000fe400048070ba */
[----:B------:R-:W-:Y:S02]  /*79b0*/  F2FP.SATFINITE.E4M3.F32.PACK_AB_MERGE_C R187, R45, R44, R187 ;  /* 0x0000002c2dbb723e */ /* 0x000fe400048070bb */
[----:B------:R-:W-:Y:S02]  /*79c0*/  F2FP.SATFINITE.E4M3.F32.PACK_AB_MERGE_C R188, R55, R50, RZ ;  /* 0x0000003237bc723e */ /* 0x000fe400048070ff */
[----:B------:R-:W-:Y:S01]  /*79d0*/  F2FP.SATFINITE.E4M3.F32.PACK_AB_MERGE_C R189, R59, R54, RZ ;  /* 0x000000363bbd723e */ /* 0x000fe200048070ff */
[----:B------:R1:W-:Y:S01]  /*79e0*/  STS.128 [R177+0x2020], R184 ;  /* 0x002020b8b1007388 */ /* 0x0003e20000000c00 */
[----:B------:R-:W-:Y:S02]  /*79f0*/  F2FP.SATFINITE.E4M3.F32.PACK_AB_MERGE_C R190, R63, R58, RZ ;  /* 0x0000003a3fbe723e */ /* 0x000fe400048070ff */
[----:B------:R-:W-:Y:S02]  /*7a00*/  F2FP.SATFINITE.E4M3.F32.PACK_AB_MERGE_C R182, R67, R62, RZ ;  /* 0x0000003e43b6723e */ /* 0x000fe400048070ff */
[----:B------:R-:W-:Y:S02]  /*7a10*/  F2FP.SATFINITE.E4M3.F32.PACK_AB_MERGE_C R188, R49, R48, R188 ;  /* 0x0000003031bc723e */ /* 0x000fe400048070bc */
[----:B------:R-:W-:Y:S02]  /*7a20*/  F2FP.SATFINITE.E4M3.F32.PACK_AB_MERGE_C R189, R53, R52, R189 ;  /* 0x0000003435bd723e */ /* 0x000fe400048070bd */
[----:B------:R-:W-:Y:S02]  /*7a30*/  F2FP.SATFINITE.E4M3.F32.PACK_AB_MERGE_C R190, R57, R56, R190 ;  /* 0x0000003839be723e */ /* 0x000fe400048070be */
[----:B------:R-:W-:Y:S02]  /*7a40*/  F2FP.SATFINITE.E4M3.F32.PACK_AB_MERGE_C R191, R61, R60, R182 ;  /* 0x0000003c3dbf723e */ /* 0x000fe400048070b6 */
[----:B------:R-:W-:Y:S03]  /*7a50*/  IADD3 R76, PT, PT, R76, 0x1, RZ ;  /* 0x000000014c4c7810 */ /* 0x000fe60007ffe0ff */
[----:B------:R1:W-:Y:S01]  /*7a60*/  STS.128 [R176+0x2030], R188 ;  /* 0x002030bcb0007388 */ /* 0x0003e20000000c00 */
[----:B------:R-:W-:Y:S01]  /*7a70*/  @!PT LDS RZ, [RZ] ;  /* 0x00000000fffff984 */ /* 0x000fe20000000800 */
[----:B------:R-:W-:Y:S01]  /*7a80*/  @!PT LDS RZ, [RZ] ;  /* 0x00000000fffff984 */ /* 0x000fe20000000800 */
[----:B------:R-:W-:Y:S01]  /*7a90*/  @!PT LDS RZ, [RZ] ;  /* 0x00000000fffff984 */ /* 0x000fe20000000800 */
[----:B------:R-:W-:Y:S01]  /*7aa0*/  @!PT LDS RZ, [RZ] ;  /* 0x00000000fffff984 */ /* 0x000fe20000000800 */
[----:B------:R3:W-:Y:S07]  /*7ab0*/  MEMBAR.ALL.CTA ;  /* 0x0000000000007992 */ /* 0x0007ee0000008000 */
[----:B---3--:R-:W3:Y:S02]  /*7ac0*/  FENCE.VIEW.ASYNC.S ;  /* 0x00000000000073c6 */ /* 0x008ee40000000000 */
[----:B---3--:R-:W-:Y:S06]  /*7ad0*/  BAR.SYNC.DEFER_BLOCKING 0x1, 0x80 ;  /* 0x0042000000007b1d */ /* 0x008fec0000010000 */
[----:B------:R-:W-:Y:S05]  /*7ae0*/  @P0 BRA `(.L_x_124) ;  /* 0x0000000000340947 */ /* 0x000fea0003800000 */
[----:B------:R-:W-:Y:S01]  /*7af0*/  UIADD3 UR12, UPT, UPT, UR43, 0x2400, URZ ;  /* 0x000024002b0c7890 */ /* 0x000fe2000fffe0ff */
[----:B------:R-:W-:Y:S01]  /*7b00*/  R2UR UR9, R155 ;  /* 0x000000009b0972ca */ /* 0x000fe200000e0000 */
[----:B------:R-:W-:Y:S01]  /*7b10*/  UIADD3 UR10, UP0, UPT, UR46, 0x680, URZ ;  /* 0x000006802e0a7890 */ /* 0x000fe2000ff1e0ff */
[----:B------:R-:W-:Y:S01]  /*7b20*/  R2UR UR8, R165 ;  /* 0x00000000a50872ca */ /* 0x000fe200000e0000 */
[----:B------:R-:W-:Y:S02]  /*7b30*/  UMOV UR7, UR36 ;  /* 0x0000002400077c82 */ /* 0x000fe40008000000 */
[----:B------:R-:W-:Y:S01]  /*7b40*/  IMAD.U32 R179, RZ, RZ, UR12 ;  /* 0x0000000cffb37e24 */ /* 0x000fe2000f8e00ff */
[----:B------:R-:W-:Y:S04]  /*7b50*/  UIADD3.X UR11, UPT, UPT, URZ, UR47, URZ, UP0, !UPT ;  /* 0x0000002fff0b7290 */ /* 0x000fe800087fe4ff */
[----:B------:R-:W-:Y:S03]  /*7b60*/  R2UR UR4, R179 ;  /* 0x00000000b30472ca */ /* 0x000fe600000e0000 */
[----:B------:R-:W-:Y:S02]  /*7b70*/  USHF.L.U32 UR5, UR9, 0x6, URZ ;  /* 0x0000000609057899 */ /* 0x000fe400080006ff */
[----:B------:R-:W-:Y:S09]  /*7b80*/  USHF.L.U32 UR6, UR8, 0x7, URZ ;  /* 0x0000000708067899 */ /* 0x000ff200080006ff */
[----:B------:R3:W-:Y:S01]  /*7b90*/  UTMASTG.3D [UR4], [UR10] ;  /* 0x000000040a0073b5 */ /* 0x0007e20008010000 */
[----:B------:R0:W-:Y:S01]  /*7ba0*/  UTMACMDFLUSH ;  /* 0x00000000000079b7 */ /* 0x0001e20000000000 */
[----:B---3--:R-:W-:Y:S04]  /*7bb0*/  DEPBAR.LE SB0, 0x0 ;  /* 0x000080000000791a */ /* 0x008fe80000000000 */
.L_x_124:
[----:B------:R-:W-:Y:S05]  /*7bc0*/  BSYNC.RECONVERGENT B0 ;  /* 0x0000000000007941 */ /* 0x000fea0003800200 */
.L_x_123:
[----:B------:R-:W-:Y:S01]  /*7bd0*/  BAR.SYNC.DEFER_BLOCKING 0x1, 0x80 ;  /* 0x0042000000007b1d */ /* 0x000fe20000010000 */
[----:B------:R-:W-:Y:S01]  /*7be0*/  ISETP.NE.AND P2, PT, R180, RZ, PT ;  /* 0x000000ffb400720c */ /* 0x000fe20003f45270 */
[----:B------:R-:W-:Y:S01]  /*7bf0*/  IMAD.IADD R155, R75, 0x1, R143 ;  /* 0x000000014b9b7824 */ /* 0x000fe200078e028f */
[----:B------:R-:W-:Y:S01]  /*7c00*/  ISETP.NE.AND P0, PT, R181, 0x2, PT ;  /* 0x00000002b500780c */ /* 0x000fe20003f05270 */
[----:B------:R-:W-:Y:S01]  /*7c10*/  IMAD.IADD R165, R77, 0x1, R154 ;  /* 0x000000014da57824 */ /* 0x000fe200078e029a */
[----:B------:R-:W-:Y:S02]  /*7c20*/  ISETP.NE.AND P1, PT, R76, 0x4, PT ;  /* 0x000000044c00780c */ /* 0x000fe40003f25270 */
[----:B------:R-:W-:Y:S02]  /*7c30*/  SEL R3, RZ, 0x1, P0 ;  /* 0x00000001ff037807 */ /* 0x000fe40000000000 */
[----:B------:R-:W-:Y:S02]  /*7c40*/  SEL R0, RZ, 0x1, P1 ;  /* 0x00000001ff007807 */ /* 0x000fe40000800000 */
[----:B------:R-:W-:Y:S02]  /*7c50*/  LOP3.LUT R174, R174, R3, RZ, 0x3c, !PT ;  /* 0x00000003aeae7212 */ /* 0x000fe400078e3cff */
[----:B------:R-:W-:Y:S02]  /*7c60*/  LOP3.LUT R175, R175, R0, RZ, 0x3c, !PT ;  /* 0x00000000afaf7212 */ /* 0x000fe400078e3cff */
[----:B------:R-:W-:Y:S02]  /*7c70*/  @P2 R2UR UR36, R171 ;  /* 0x00000000ab2422ca */ /* 0x000fe400000e0000 */
[----:B------:R-:W-:Y:S02]  /*7c80*/  SEL R181, R181, RZ, P0 ;  /* 0x000000ffb5b57207 */ /* 0x000fe40000000000 */
[----:B------:R-:W-:Y:S01]  /*7c90*/  SEL R76, R76, RZ, P1 ;  /* 0x000000ff4c4c7207 */ /* 0x000fe20000800000 */
[----:B------:R-:W-:Y:S10]  /*7ca0*/  @P2 BRA `(.L_x_125) ;  /* 0xffffffdc00702947 */ /* 0x000ff4000383ffff */
[----:B------:R-:W-:Y:S05]  /*7cb0*/  EXIT ;  /* 0x000000000000794d */ /* 0x000fea0003800000 */
.L_x_20:
[----:B--2---:R2:W1:Y:S02]  /*7cc0*/  SYNCS.PHASECHK.TRANS64.TRYWAIT P0, [R3+URZ+0x2b0], R2 ;  /* 0x0002b002030075a7 */ /* 0x00446400080011ff */
[----:B-1----:R-:W-:Y:S05]  /*7cd0*/  @!P0 NANOSLEEP.SYNCS 0x989680 ;  /* 0x009896800000895d */ /* 0x002fea0003900000 */
[----:B------:R-:W1:Y:S02]  /*7ce0*/  @!P0 SYNCS.PHASECHK.TRANS64 P0, [R3+URZ+0x2b0], R2 ;  /* 0x0002b002030085a7 */ /* 0x000e6400080010ff */
[----:B-1----:R-:W-:Y:S05]  /*7cf0*/  @!P0 BRA `(.L_x_20) ;  /* 0xfffffffc00f08947 */ /* 0x002fea000383ffff */
[----:B------:R-:W-:Y:S05]  /*7d00*/  BRA `(.L_x_126) ;  /* 0xffffff9c00187947 */ /* 0x000fea000383ffff */
.L_x_23:
[----:B-1----:R-:W-:-:S07]  /*7d10*/  MOV R2, UR33 ;  /* 0x0000002100027c02 */ /* 0x002fce0008000f00 */
.L_x_127:
[----:B-1----:R1:W2:Y:S02]  /*7d20*/  SYNCS.PHASECHK.TRANS64.TRYWAIT P0, [R2+URZ+0x110], R5 ;  /* 0x00011005020075a7 */ /* 0x0022a400080011ff */
[----:B--2---:R-:W-:Y:S05]  /*7d30*/  @!P0 NANOSLEEP.SYNCS 0x989680 ;  /* 0x009896800000895d */ /* 0x004fea0003900000 */
[----:B------:R-:W2:Y:S02]  /*7d40*/  @!P0 SYNCS.PHASECHK.TRANS64 P0, [R2+URZ+0x110], R5 ;  /* 0x00011005020085a7 */ /* 0x000ea400080010ff */
[----:B--2---:R-:W-:Y:S05]  /*7d50*/  @!P0 BRA `(.L_x_127) ;  /* 0xfffffffc00f08947 */ /* 0x004fea000383ffff */
[----:B------:R-:W-:Y:S05]  /*7d60*/  BRA `(.L_x_22) ;  /* 0xffffff9c00687947 */ /* 0x000fea000383ffff */
.L_x_29:
[----:B-1----:R-:W-:-:S07]  /*7d70*/  MOV R2, UR17 ;  /* 0x0000001100027c02 */ /* 0x002fce0008000f00 */
.L_x_128:
[----:B-1----:R1:W2:Y:S02]  /*7d80*/  SYNCS.PHASECHK.TRANS64.TRYWAIT P0, [R2+URZ+0x110], R5 ;  /* 0x00011005020075a7 */ /* 0x0022a400080011ff */
[----:B--2---:R-:W-:Y:S05]  /*7d90*/  @!P0 NANOSLEEP.SYNCS 0x989680 ;  /* 0x009896800000895d */ /* 0x004fea0003900000 */
[----:B------:R-:W2:Y:S02]  /*7da0*/  @!P0 SYNCS.PHASECHK.TRANS64 P0, [R2+URZ+0x110], R5 ;  /* 0x00011005020085a7 */ /* 0x000ea400080010ff */
[----:B--2---:R-:W-:Y:S05]  /*7db0*/  @!P0 BRA `(.L_x_128) ;  /* 0xfffffffc00f08947 */ /* 0x004fea000383ffff */
[----:B------:R-:W-:Y:S05]  /*7dc0*/  BRA `(.L_x_28) ;  /* 0xffffffa000107947 */ /* 0x000fea000383ffff */
.L_x_33:
[----:B-1----:R1:W2:Y:S02]  /*7dd0*/  SYNCS.PHASECHK.TRANS64.TRYWAIT P0, [R2+URZ+0x240], R3 ;  /* 0x00024003020075a7 */ /* 0x0022a400080011ff */
[----:B--2---:R-:W-:Y:S05]  /*7de0*/  @!P0 NANOSLEEP.SYNCS 0x989680 ;  /* 0x009896800000895d */ /* 0x004fea0003900000 */
[----:B------:R-:W2:Y:S02]  /*7df0*/  @!P0 SYNCS.PHASECHK.TRANS64 P0, [R2+URZ+0x240], R3 ;  /* 0x00024003020085a7 */ /* 0x000ea400080010ff */
[----:B--2---:R-:W-:Y:S05]  /*7e00*/  @!P0 BRA `(.L_x_33) ;  /* 0xfffffffc00f08947 */ /* 0x004fea000383ffff */
[----:B------:R-:W-:Y:S05]  /*7e10*/  BRA `(.L_x_129) ;  /* 0xffffffa000a07947 */ /* 0x000fea000383ffff */
.L_x_37:
[----:B----4-:R-:W-:-:S07]  /*7e20*/  MOV R0, UR5 ;  /* 0x0000000500007c02 */ /* 0x010fce0008000f00 */
.L_x_130:
[----:B-1----:R1:W2:Y:S02]  /*7e30*/  SYNCS.PHASECHK.TRANS64.TRYWAIT P0, [R0+URZ], R3 ;  /* 0x00000003000075a7 */ /* 0x0022a400080011ff */
[----:B--2---:R-:W-:Y:S05]  /*7e40*/  @!P0 NANOSLEEP.SYNCS 0x989680 ;  /* 0x009896800000895d */ /* 0x004fea0003900000 */
[----:B------:R-:W2:Y:S02]  /*7e50*/  @!P0 SYNCS.PHASECHK.TRANS64 P0, [R0+URZ], R3 ;  /* 0x00000003000085a7 */ /* 0x000ea400080010ff */
[----:B--2---:R-:W-:Y:S05]  /*7e60*/  @!P0 BRA `(.L_x_130) ;  /* 0xfffffffc00f08947 */ /* 0x004fea000383ffff */
[----:B------:R-:W-:Y:S05]  /*7e70*/  BRA `(.L_x_131) ;  /* 0xffffffa800107947 */ /* 0x000fea000383ffff */
.L_x_38:
[----:B----4-:R-:W-:-:S07]  /*7e80*/  MOV R0, UR5 ;  /* 0x0000000500007c02 */ /* 0x010fce0008000f00 */
.L_x_132:
[----:B-1----:R1:W2:Y:S02]  /*7e90*/  SYNCS.PHASECHK.TRANS64.TRYWAIT P0, [R0+URZ], R3 ;  /* 0x00000003000075a7 */ /* 0x0022a400080011ff */
[----:B--2---:R-:W-:Y:S05]  /*7ea0*/  @!P0 NANOSLEEP.SYNCS 0x989680 ;  /* 0x009896800000895d */ /* 0x004fea0003900000 */
[----:B------:R-:W2:Y:S02]  /*7eb0*/  @!P0 SYNCS.PHASECHK.TRANS64 P0, [R0+URZ], R3 ;  /* 0x00000003000085a7 */ /* 0x000ea400080010ff */
[----:B--2---:R-:W-:Y:S05]  /*7ec0*/  @!P0 BRA `(.L_x_132) ;  /* 0xfffffffc00f08947 */ /* 0x004fea000383ffff */
[----:B------:R-:W-:Y:S05]  /*7ed0*/  BRA `(.L_x_133) ;  /* 0xffffffa8001c7947 */ /* 0x000fea000383ffff */
.L_x_39:
[----:B----4-:R-:W-:-:S07]  /*7ee0*/  MOV R0, UR5 ;  /* 0x0000000500007c02 */ /* 0x010fce0008000f00 */
.L_x_134:
[----:B-1----:R1:W2:Y:S02]  /*7ef0*/  SYNCS.PHASECHK.TRANS64.TRYWAIT P0, [R0+URZ], R3 ;  /* 0x00000003000075a7 */ /* 0x0022a400080011ff */
[----:B--2---:R-:W-:Y:S05]  /*7f00*/  @!P0 NANOSLEEP.SYNCS 0x989680 ;  /* 0x009896800000895d */ /* 0x004fea0003900000 */
[----:B------:R-:W2:Y:S02]  /*7f10*/  @!P0 SYNCS.PHASECHK.TRANS64 P0, [R0+URZ], R3 ;  /* 0x00000003000085a7 */ /* 0x000ea400080010ff */
[----:B--2---:R-:W-:Y:S05]  /*7f20*/  @!P0 BRA `(.L_x_134) ;  /* 0xfffffffc00f08947 */ /* 0x004fea000383ffff */
[----:B------:R-:W-:Y:S05]  /*7f30*/  BRA `(.L_x_135) ;  /* 0xffffffa800287947 */ /* 0x000fea000383ffff */
.L_x_40:
[----:B----4-:R-:W-:-:S07]  /*7f40*/  MOV R0, UR5 ;  /* 0x0000000500007c02 */ /* 0x010fce0008000f00 */
.L_x_136:
[----:B-1----:R1:W2:Y:S02]  /*7f50*/  SYNCS.PHASECHK.TRANS64.TRYWAIT P0, [R0+URZ], R3 ;  /* 0x00000003000075a7 */ /* 0x0022a400080011ff */
[----:B--2---:R-:W-:Y:S05]  /*7f60*/  @!P0 NANOSLEEP.SYNCS 0x989680 ;  /* 0x009896800000895d */ /* 0x004fea0003900000 */
[----:B------:R-:W2:Y:S02]  /*7f70*/  @!P0 SYNCS.PHASECHK.TRANS64 P0, [R0+URZ], R3 ;  /* 0x00000003000085a7 */ /* 0x000ea400080010ff */
[----:B--2---:R-:W-:Y:S05]  /*7f80*/  @!P0 BRA `(.L_x_136) ;  /* 0xfffffffc00f08947 */ /* 0x004fea000383ffff */
[----:B------:R-:W-:Y:S05]  /*7f90*/  BRA `(.L_x_137) ;  /* 0xffffffa800347947 */ /* 0x000fea000383ffff */
.L_x_41:
[----:B----4-:R-:W-:-:S07]  /*7fa0*/  MOV R0, UR5 ;  /* 0x0000000500007c02 */ /* 0x010fce0008000f00 */
.L_x_138:
[----:B-1----:R1:W2:Y:S02]  /*7fb0*/  SYNCS.PHASECHK.TRANS64.TRYWAIT P0, [R0+URZ], R3 ;  /* 0x00000003000075a7 */ /* 0x0022a400080011ff */
[----:B--2---:R-:W-:Y:S05]  /*7fc0*/  @!P0 NANOSLEEP.SYNCS 0x989680 ;  /* 0x009896800000895d */ /* 0x004fea0003900000 */
[----:B------:R-:W2:Y:S02]  /*7fd0*/  @!P0 SYNCS.PHASECHK.TRANS64 P0, [R0+URZ], R3 ;  /* 0x00000003000085a7 */ /* 0x000ea400080010ff */
[----:B--2---:R-:W-:Y:S05]  /*7fe0*/  @!P0 BRA `(.L_x_138) ;  /* 0xfffffffc00f08947 */ /* 0x004fea000383ffff */
[----:B------:R-:W-:Y:S05]  /*7ff0*/  BRA `(.L_x_139) ;  /* 0xffffffa800407947 */ /* 0x000fea000383ffff */
.L_x_42:
[----:B----4-:R-:W-:-:S07]  /*8000*/  MOV R0, UR5 ;  /* 0x0000000500007c02 */ /* 0x010fce0008000f00 */
.L_x_140:
[----:B-1----:R1:W2:Y:S02]  /*8010*/  SYNCS.PHASECHK.TRANS64.TRYWAIT P0, [R0+URZ], R3 ;  /* 0x00000003000075a7 */ /* 0x0022a400080011ff */
[----:B--2---:R-:W-:Y:S05]  /*8020*/  @!P0 NANOSLEEP.SYNCS 0x989680 ;  /* 0x009896800000895d */ /* 0x004fea0003900000 */
[----:B------:R-:W2:Y:S02]  /*8030*/  @!P0 SYNCS.PHASECHK.TRANS64 P0, [R0+URZ], R3 ;  /* 0x00000003000085a7 */ /* 0x000ea400080010ff */
[----:B--2---:R-:W-:Y:S05]  /*8040*/  @!P0 BRA `(.L_x_140) ;  /* 0xfffffffc00f08947 */ /* 0x004fea000383ffff */
[----:B------:R-:W-:Y:S05]  /*8050*/  BRA `(.L_x_141) ;  /* 0xffffffa8004c7947 */ /* 0x000fea000383ffff */
.L_x_43:
[----:B----4-:R-:W-:-:S07]  /*8060*/  MOV R0, UR5 ;  /* 0x0000000500007c02 */ /* 0x010fce0008000f00 */
.L_x_142:
[----:B-1----:R1:W2:Y:S02]  /*8070*/  SYNCS.PHASECHK.TRANS64.TRYWAIT P0, [R0+URZ], R3 ;  /* 0x00000003000075a7 */ /* 0x0022a400080011ff */
[----:B--2---:R-:W-:Y:S05]  /*8080*/  @!P0 NANOSLEEP.SYNCS 0x989680 ;  /* 0x009896800000895d */ /* 0x004fea0003900000 */
[----:B------:R-:W2:Y:S02]  /*8090*/  @!P0 SYNCS.PHASECHK.TRANS64 P0, [R0+URZ], R3 ;  /* 0x00000003000085a7 */ /* 0x000ea400080010ff */
[----:B--2---:R-:W-:Y:S05]  /*80a0*/  @!P0 BRA `(.L_x_142) ;  /* 0xfffffffc00f08947 */ /* 0x004fea000383ffff */
[----:B------:R-:W-:Y:S05]  /*80b0*/  BRA `(.L_x_143) ;  /* 0xffffffa800587947 */ /* 0x000fea000383ffff */
.L_x_44:
[----:B----4-:R-:W-:-:S07]  /*80c0*/  MOV R0, UR5 ;  /* 0x0000000500007c02 */ /* 0x010fce0008000f00 */
.L_x_144:
[----:B-1----:R1:W2:Y:S02]  /*80d0*/  SYNCS.PHASECHK.TRANS64.TRYWAIT P0, [R0+URZ], R3 ;  /* 0x00000003000075a7 */ /* 0x0022a400080011ff */
[----:B--2---:R-:W-:Y:S05]  /*80e0*/  @!P0 NANOSLEEP.SYNCS 0x989680 ;  /* 0x009896800000895d */ /* 0x004fea0003900000 */
[----:B------:R-:W2:Y:S02]  /*80f0*/  @!P0 SYNCS.PHASECHK.TRANS64 P0, [R0+URZ], R3 ;  /* 0x00000003000085a7 */ /* 0x000ea400080010ff */
[----:B--2---:R-:W-:Y:S05]  /*8100*/  @!P0 BRA `(.L_x_144) ;  /* 0xfffffffc00f08947 */ /* 0x004fea000383ffff */
[----:B------:R-:W-:Y:S05]  /*8110*/  BRA `(.L_x_145) ;  /* 0xffffffa800647947 */ /* 0x000fea000383ffff */
.L_x_45:
[----:B----4-:R-:W-:-:S07]  /*8120*/  MOV R0, UR5 ;  /* 0x0000000500007c02 */ /* 0x010fce0008000f00 */
.L_x_146:
[----:B-1----:R1:W2:Y:S02]  /*8130*/  SYNCS.PHASECHK.TRANS64.TRYWAIT P0, [R0+URZ], R3 ;  /* 0x00000003000075a7 */ /* 0x0022a400080011ff */
[----:B--2---:R-:W-:Y:S05]  /*8140*/  @!P0 NANOSLEEP.SYNCS 0x989680 ;  /* 0x009896800000895d */ /* 0x004fea0003900000 */
[----:B------:R-:W2:Y:S02]  /*8150*/  @!P0 SYNCS.PHASECHK.TRANS64 P0, [R0+URZ], R3 ;  /* 0x00000003000085a7 */ /* 0x000ea400080010ff */
[----:B--2---:R-:W-:Y:S05]  /*8160*/  @!P0 BRA `(.L_x_146) ;  /* 0xfffffffc00f08947 */ /* 0x004fea000383ffff */
[----:B------:R-:W-:Y:S05]  /*8170*/  BRA `(.L_x_147) ;  /* 0xffffffa800707947 */ /* 0x000fea000383ffff */
.L_x_46:
[----:B----4-:R-:W-:-:S07]  /*8180*/  MOV R0, UR5 ;  /* 0x0000000500007c02 */ /* 0x010fce0008000f00 */
.L_x_148:
[----:B-1----:R1:W2:Y:S02]  /*8190*/  SYNCS.PHASECHK.TRANS64.TRYWAIT P0, [R0+URZ], R3 ;  /* 0x00000003000075a7 */ /* 0x0022a400080011ff */
[----:B--2---:R-:W-:Y:S05]  /*81a0*/  @!P0 NANOSLEEP.SYNCS 0x989680 ;  /* 0x009896800000895d */ /* 0x004fea0003900000 */
[----:B------:R-:W2:Y:S02]  /*81b0*/  @!P0 SYNCS.PHASECHK.TRANS64 P0, [R0+URZ], R3 ;  /* 0x00000003000085a7 */ /* 0x000ea400080010ff */
[----:B--2---:R-:W-:Y:S05]  /*81c0*/  @!P0 BRA `(.L_x_148) ;  /* 0xfffffffc00f08947 */ /* 0x004fea000383ffff */
[----:B------:R-:W-:Y:S05]  /*81d0*/  BRA `(.L_x_149) ;  /* 0xffffffa8007c7947 */ /* 0x000fea000383ffff */
.L_x_47:
[----:B----4-:R-:W-:-:S07]  /*81e0*/  MOV R0, UR5 ;  /* 0x0000000500007c02 */ /* 0x010fce0008000f00 */
.L_x_150:
[----:B-1----:R1:W2:Y:S02]  /*81f0*/  SYNCS.PHASECHK.TRANS64.TRYWAIT P0, [R0+URZ], R3 ;  /* 0x00000003000075a7 */ /* 0x0022a400080011ff */
[----:B--2---:R-:W-:Y:S05]  /*8200*/  @!P0 NANOSLEEP.SYNCS 0x989680 ;  /* 0x009896800000895d */ /* 0x004fea0003900000 */
[----:B------:R-:W2:Y:S02]  /*8210*/  @!P0 SYNCS.PHASECHK.TRANS64 P0, [R0+URZ], R3 ;  /* 0x00000003000085a7 */ /* 0x000ea400080010ff */
[----:B--2---:R-:W-:Y:S05]  /*8220*/  @!P0 BRA `(.L_x_150) ;  /* 0xfffffffc00f08947 */ /* 0x004fea000383ffff */
[----:B------:R-:W-:Y:S05]  /*8230*/  BRA `(.L_x_151) ;  /* 0xffffffa800887947 */ /* 0x000fea000383ffff */
.L_x_48:
[----:B----4-:R-:W-:-:S07]  /*8240*/  MOV R0, UR5 ;  /* 0x0000000500007c02 */ /* 0x010fce0008000f00 */
.L_x_152:
[----:B-1----:R1:W2:Y:S02]  /*8250*/  SYNCS.PHASECHK.TRANS64.TRYWAIT P0, [R0+URZ], R3 ;  /* 0x00000003000075a7 */ /* 0x0022a400080011ff */
[----:B--2---:R-:W-:Y:S05]  /*8260*/  @!P0 NANOSLEEP.SYNCS 0x989680 ;  /* 0x009896800000895d */ /* 0x004fea0003900000 */
[----:B------:R-:W2:Y:S02]  /*8270*/  @!P0 SYNCS.PHASECHK.TRANS64 P0, [R0+URZ], R3 ;  /* 0x00000003000085a7 */ /* 0x000ea400080010ff */
[----:B--2---:R-:W-:Y:S05]  /*8280*/  @!P0 BRA `(.L_x_152) ;  /* 0xfffffffc00f08947 */ /* 0x004fea000383ffff */
[----:B------:R-:W-:Y:S05]  /*8290*/  BRA `(.L_x_153) ;  /* 0xffffffa800947947 */ /* 0x000fea000383ffff */
.L_x_49:
[----:B----4-:R-:W-:-:S07]  /*82a0*/  MOV R0, UR5 ;  /* 0x0000000500007c02 */ /* 0x010fce0008000f00 */
.L_x_154:
[----:B-1----:R1:W2:Y:S02]  /*82b0*/  SYNCS.PHASECHK.TRANS64.TRYWAIT P0, [R0+URZ], R3 ;  /* 0x00000003000075a7 */ /* 0x0022a400080011ff */
[----:B--2---:R-:W-:Y:S05]  /*82c0*/  @!P0 NANOSLEEP.SYNCS 0x989680 ;  /* 0x009896800000895d */ /* 0x004fea0003900000 */
[----:B------:R-:W2:Y:S02]  /*82d0*/  @!P0 SYNCS.PHASECHK.TRANS64 P0, [R0+URZ], R3 ;  /* 0x00000003000085a7 */ /* 0x000ea400080010ff */
[----:B--2---:R-:W-:Y:S05]  /*82e0*/  @!P0 BRA `(.L_x_154) ;  /* 0xfffffffc00f08947 */ /* 0x004fea000383ffff */
[----:B------:R-:W-:Y:S05]  /*82f0*/  BRA `(.L_x_155) ;  /* 0xffffffa800a07947 */ /* 0x000fea000383ffff */
.L_x_50:
[----:B----4-:R-:W-:-:S07]  /*8300*/  MOV R0, UR5 ;  /* 0x0000000500007c02 */ /* 0x010fce0008000f00 */
.L_x_156:
[----:B-1----:R1:W2:Y:S02]  /*8310*/  SYNCS.PHASECHK.TRANS64.TRYWAIT P0, [R0+URZ], R3 ;  /* 0x00000003000075a7 */ /* 0x0022a400080011ff */
[----:B--2---:R-:W-:Y:S05]  /*8320*/  @!P0 NANOSLEEP.SYNCS 0x989680 ;  /* 0x009896800000895d */ /* 0x004fea0003900000 */
[----:B------:R-:W2:Y:S02]  /*8330*/  @!P0 SYNCS.PHASECHK.TRANS64 P0, [R0+URZ], R3 ;  /* 0x00000003000085a7 */ /* 0x000ea400080010ff */
[----:B--2---:R-:W-:Y:S05]  /*8340*/  @!P0 BRA `(.L_x_156) ;  /* 0xfffffffc00f08947 */ /* 0x004fea000383ffff */
[----:B------:R-:W-:Y:S05]  /*8350*/  BRA `(.L_x_157) ;  /* 0xffffffa800ac7947 */ /* 0x000fea000383ffff */
.L_x_51:
[----:B----4-:R-:W-:-:S07]  /*8360*/  MOV R0, UR5 ;  /* 0x0000000500007c02 */ /* 0x010fce0008000f00 */
.L_x_158:
[----:B-1----:R1:W2:Y:S02]  /*8370*/  SYNCS.PHASECHK.TRANS64.TRYWAIT P0, [R0+URZ], R3 ;  /* 0x00000003000075a7 */ /* 0x0022a400080011ff */
[----:B--2---:R-:W-:Y:S05]  /*8380*/  @!P0 NANOSLEEP.SYNCS 0x989680 ;  /* 0x009896800000895d */ /* 0x004fea0003900000 */
[----:B------:R-:W2:Y:S02]  /*8390*/  @!P0 SYNCS.PHASECHK.TRANS64 P0, [R0+URZ], R3 ;  /* 0x00000003000085a7 */ /* 0x000ea400080010ff */
[----:B--2---:R-:W-:Y:S05]  /*83a0*/  @!P0 BRA `(.L_x_158) ;  /* 0xfffffffc00f08947 */ /* 0x004fea000383ffff */
[----:B------:R-:W-:Y:S05]  /*83b0*/  BRA `(.L_x_159) ;  /* 0xffffffa800b87947 */ /* 0x000fea000383ffff */
.L_x_52:
[----:B----4-:R-:W-:-:S07]  /*83c0*/  MOV R0, UR5 ;  /* 0x0000000500007c02 */ /* 0x010fce0008000f00 */
.L_x_160:
[----:B-1----:R1:W2:Y:S02]  /*83d0*/  SYNCS.PHASECHK.TRANS64.TRYWAIT P0, [R0+URZ], R3 ;  /* 0x00000003000075a7 */ /* 0x0022a400080011ff */
[----:B--2---:R-:W-:Y:S05]  /*83e0*/  @!P0 NANOSLEEP.SYNCS 0x989680 ;  /* 0x009896800000895d */ /* 0x004fea0003900000 */
[----:B------:R-:W2:Y:S02]  /*83f0*/  @!P0 SYNCS.PHASECHK.TRANS64 P0, [R0+URZ], R3 ;  /* 0x00000003000085a7 */ /* 0x000ea400080010ff */
[----:B--2---:R-:W-:Y:S05]  /*8400*/  @!P0 BRA `(.L_x_160) ;  /* 0xfffffffc00f08947 */ /* 0x004fea000383ffff */
[----:B------:R-:W-:Y:S05]  /*8410*/  BRA `(.L_x_161) ;  /* 0xffffffa800c47947 */ /* 0x000fea000383ffff */
.L_x_53:
[----:B----4-:R-:W-:-:S07]  /*8420*/  MOV R0, UR5 ;  /* 0x0000000500007c02 */ /* 0x010fce0008000f00 */
.L_x_162:
[----:B-1----:R1:W2:Y:S02]  /*8430*/  SYNCS.PHASECHK.TRANS64.TRYWAIT P0, [R0+URZ], R3 ;  /* 0x00000003000075a7 */ /* 0x0022a400080011ff */
[----:B--2---:R-:W-:Y:S05]  /*8440*/  @!P0 NANOSLEEP.SYNCS 0x989680 ;  /* 0x009896800000895d */ /* 0x004fea0003900000 */
[----:B------:R-:W2:Y:S02]  /*8450*/  @!P0 SYNCS.PHASECHK.TRANS64 P0, [R0+URZ], R3 ;  /* 0x00000003000085a7 */ /* 0x000ea400080010ff */
[----:B--2---:R-:W-:Y:S05]  /*8460*/  @!P0 BRA `(.L_x_162) ;  /* 0xfffffffc00f08947 */ /* 0x004fea000383ffff */
[----:B------:R-:W-:Y:S05]  /*8470*/  BRA `(.L_x_163) ;  /* 0xffffffa800d07947 */ /* 0x000fea000383ffff */
.L_x_54:
[----:B----4-:R-:W-:-:S07]  /*8480*/  MOV R0, UR5 ;  /* 0x0000000500007c02 */ /* 0x010fce0008000f00 */
.L_x_164:
[----:B-1----:R1:W2:Y:S02]  /*8490*/  SYNCS.PHASECHK.TRANS64.TRYWAIT P0, [R0+URZ], R3 ;  /* 0x00000003000075a7 */ /* 0x0022a400080011ff */
[----:B--2---:R-:W-:Y:S05]  /*84a0*/  @!P0 NANOSLEEP.SYNCS 0x989680 ;  /* 0x009896800000895d */ /* 0x004fea0003900000 */
[----:B------:R-:W2:Y:S02]  /*84b0*/  @!P0 SYNCS.PHASECHK.TRANS64 P0, [R0+URZ], R3 ;  /* 0x00000003000085a7 */ /* 0x000ea400080010ff */
[----:B--2---:R-:W-:Y:S05]  /*84c0*/  @!P0 BRA `(.L_x_164) ;  /* 0xfffffffc00f08947 */ /* 0x004fea000383ffff */
[----:B------:R-:W-:Y:S05]  /*84d0*/  BRA `(.L_x_165) ;  /* 0xffffffa800dc7947 */ /* 0x000fea000383ffff */
.L_x_55:
[----:B----4-:R-:W-:-:S07]  /*84e0*/  MOV R0, UR5 ;  /* 0x0000000500007c02 */ /* 0x010fce0008000f00 */
.L_x_166:
[----:B-1----:R1:W2:Y:S02]  /*84f0*/  SYNCS.PHASECHK.TRANS64.TRYWAIT P0, [R0+URZ], R3 ;  /* 0x00000003000075a7 */ /* 0x0022a400080011ff */
[----:B--2---:R-:W-:Y:S05]  /*8500*/  @!P0 NANOSLEEP.SYNCS 0x989680 ;  /* 0x009896800000895d */ /* 0x004fea0003900000 */
[----:B------:R-:W2:Y:S02]  /*8510*/  @!P0 SYNCS.PHASECHK.TRANS64 P0, [R0+URZ], R3 ;  /* 0x00000003000085a7 */ /* 0x000ea400080010ff */
[----:B--2---:R-:W-:Y:S05]  /*8520*/  @!P0 BRA `(.L_x_166) ;  /* 0xfffffffc00f08947 */ /* 0x004fea000383ffff */
[----:B------:R-:W-:Y:S05]  /*8530*/  BRA `(.L_x_167) ;  /* 0xffffffa800e87947 */ /* 0x000fea000383ffff */
.L_x_56:
[----:B----4-:R-:W-:-:S07]  /*8540*/  MOV R0, UR5 ;  /* 0x0000000500007c02 */ /* 0x010fce0008000f00 */
.L_x_168:
[----:B-1----:R1:W2:Y:S02]  /*8550*/  SYNCS.PHASECHK.TRANS64.TRYWAIT P0, [R0+URZ], R3 ;  /* 0x00000003000075a7 */ /* 0x0022a400080011ff */
[----:B--2---:R-:W-:Y:S05]  /*8560*/  @!P0 NANOSLEEP.SYNCS 0x989680 ;  /* 0x009896800000895d */ /* 0x004fea0003900000 */
[----:B------:R-:W2:Y:S02]  /*8570*/  @!P0 SYNCS.PHASECHK.TRANS64 P0, [R0+URZ], R3 ;  /* 0x00000003000085a7 */ /* 0x000ea400080010ff */
[----:B--2---:R-:W-:Y:S05]  /*8580*/  @!P0 BRA `(.L_x_168) ;  /* 0xfffffffc00f08947 */ /* 0x004fea000383ffff */
[----:B------:R-:W-:Y:S05]  /*8590*/  BRA `(.L_x_169) ;  /* 0xffffffa800f47947 */ /* 0x000fea000383ffff */
.L_x_57:
[----:B----4-:R-:W-:-:S07]  /*85a0*/  MOV R0, UR5 ;  /* 0x0000000500007c02 */ /* 0x010fce0008000f00 */
.L_x_170:
[----:B-1----:R1:W2:Y:S02]  /*85b0*/  SYNCS.PHASECHK.TRANS64.TRYWAIT P0, [R0+URZ], R3 ;  /* 0x00000003000075a7 */ /* 0x0022a400080011ff */
[----:B--2---:R-:W-:Y:S05]  /*85c0*/  @!P0 NANOSLEEP.SYNCS 0x989680 ;  /* 0x009896800000895d */ /* 0x004fea0003900000 */
[----:B------:R-:W2:Y:S02]  /*85d0*/  @!P0 SYNCS.PHASECHK.TRANS64 P0, [R0+URZ], R3 ;  /* 0x00000003000085a7 */ /* 0x000ea400080010ff */
[----:B--2---:R-:W-:Y:S05]  /*85e0*/  @!P0 BRA `(.L_x_170) ;  /* 0xfffffffc00f08947 */ /* 0x004fea000383ffff */
[----:B------:R-:W-:Y:S05]  /*85f0*/  BRA `(.L_x_171) ;  /* 0xffffffac00007947 */ /* 0x000fea000383ffff */
.L_x_58:
[----:B----4-:R-:W-:-:S07]  /*8600*/  MOV R0, UR5 ;  /* 0x0000000500007c02 */ /* 0x010fce0008000f00 */
.L_x_172:
[----:B-1----:R1:W2:Y:S02]  /*8610*/  SYNCS.PHASECHK.TRANS64.TRYWAIT P0, [R0+URZ], R3 ;  /* 0x00000003000075a7 */ /* 0x0022a400080011ff */
[----:B--2---:R-:W-:Y:S05]  /*8620*/  @!P0 NANOSLEEP.SYNCS 0x989680 ;  /* 0x009896800000895d */ /* 0x004fea0003900000 */
[----:B------:R-:W2:Y:S02]  /*8630*/  @!P0 SYNCS.PHASECHK.TRANS64 P0, [R0+URZ], R3 ;  /* 0x00000003000085a7 */ /* 0x000ea400080010ff */
[----:B--2---:R-:W-:Y:S05]  /*8640*/  @!P0 BRA `(.L_x_172) ;  /* 0xfffffffc00f08947 */ /* 0x004fea000383ffff */
[----:B------:R-:W-:Y:S05]  /*8650*/  BRA `(.L_x_173) ;  /* 0xffffffac000c7947 */ /* 0x000fea000383ffff */
.L_x_59:
[----:B----4-:R-:W-:-:S07]  /*8660*/  MOV R0, UR5 ;  /* 0x0000000500007c02 */ /* 0x010fce0008000f00 */
.L_x_174:
[----:B-1----:R1:W2:Y:S02]  /*8670*/  SYNCS.PHASECHK.TRANS64.TRYWAIT P0, [R0+URZ], R3 ;  /* 0x00000003000075a7 */ /* 0x0022a400080011ff */
[----:B--2---:R-:W-:Y:S05]  /*8680*/  @!P0 NANOSLEEP.SYNCS 0x989680 ;  /* 0x009896800000895d */ /* 0x004fea0003900000 */
[----:B------:R-:W2:Y:S02]  /*8690*/  @!P0 SYNCS.PHASECHK.TRANS64 P0, [R0+URZ], R3 ;  /* 0x00000003000085a7 */ /* 0x000ea400080010ff */
[----:B--2---:R-:W-:Y:S05]  /*86a0*/  @!P0 BRA `(.L_x_174) ;  /* 0xfffffffc00f08947 */ /* 0x004fea000383ffff */
[----:B------:R-:W-:Y:S05]  /*86b0*/  BRA `(.L_x_175) ;  /* 0xffffffac00187947 */ /* 0x000fea000383ffff */
.L_x_60:
[----:B----4-:R-:W-:-:S07]  /*86c0*/  MOV R0, UR5 ;  /* 0x0000000500007c02 */ /* 0x010fce0008000f00 */
.L_x_176:
[----:B-1----:R1:W2:Y:S02]  /*86d0*/  SYNCS.PHASECHK.TRANS64.TRYWAIT P0, [R0+URZ], R3 ;  /* 0x00000003000075a7 */ /* 0x0022a400080011ff */
[----:B--2---:R-:W-:Y:S05]  /*86e0*/  @!P0 NANOSLEEP.SYNCS 0x989680 ;  /* 0x009896800000895d */ /* 0x004fea0003900000 */
[----:B------:R-:W2:Y:S02]  /*86f0*/  @!P0 SYNCS.PHASECHK.TRANS64 P0, [R0+URZ], R3 ;  /* 0x00000003000085a7 */ /* 0x000ea400080010ff */
[----:B--2---:R-:W-:Y:S05]  /*8700*/  @!P0 BRA `(.L_x_176) ;  /* 0xfffffffc00f08947 */ /* 0x004fea000383ffff */
[----:B------:R-:W-:Y:S05]  /*8710*/  BRA `(.L_x_177) ;  /* 0xffffffac00247947 */ /* 0x000fea000383ffff */
.L_x_61:
[----:B----4-:R-:W-:-:S07]  /*8720*/  MOV R0, UR5 ;  /* 0x0000000500007c02 */ /* 0x010fce0008000f00 */
.L_x_178:
[----:B-1----:R1:W2:Y:S02]  /*8730*/  SYNCS.PHASECHK.TRANS64.TRYWAIT P0, [R0+URZ], R3 ;  /* 0x00000003000075a7 */ /* 0x0022a400080011ff */
[----:B--2---:R-:W-:Y:S05]  /*8740*/  @!P0 NANOSLEEP.SYNCS 0x989680 ;  /* 0x009896800000895d */ /* 0x004fea0003900000 */
[----:B------:R-:W2:Y:S02]  /*8750*/  @!P0 SYNCS.PHASECHK.TRANS64 P0, [R0+URZ], R3 ;  /* 0x00000003000085a7 */ /* 0x000ea400080010ff */
[----:B--2---:R-:W-:Y:S05]  /*8760*/  @!P0 BRA `(.L_x_178) ;  /* 0xfffffffc00f08947 */ /* 0x004fea000383ffff */
[----:B------:R-:W-:Y:S05]  /*8770*/  BRA `(.L_x_179) ;  /* 0xffffffac00307947 */ /* 0x000fea000383ffff */
.L_x_62:
[----:B----4-:R-:W-:-:S07]  /*8780*/  MOV R0, UR5 ;  /* 0x0000000500007c02 */ /* 0x010fce0008000f00 */
.L_x_180:
[----:B-1----:R1:W2:Y:S02]  /*8790*/  SYNCS.PHASECHK.TRANS64.TRYWAIT P0, [R0+URZ], R3 ;  /* 0x00000003000075a7 */ /* 0x0022a400080011ff */
[----:B--2---:R-:W-:Y:S05]  /*87a0*/  @!P0 NANOSLEEP.SYNCS 0x989680 ;  /* 0x009896800000895d */ /* 0x004fea0003900000 */
[----:B------:R-:W2:Y:S02]  /*87b0*/  @!P0 SYNCS.PHASECHK.TRANS64 P0, [R0+URZ], R3 ;  /* 0x00000003000085a7 */ /* 0x000ea400080010ff */
[----:B--2---:R-:W-:Y:S05]  /*87c0*/  @!P0 BRA `(.L_x_180) ;  /* 0xfffffffc00f08947 */ /* 0x004fea000383ffff */
[----:B------:R-:W-:Y:S05]  /*87d0*/  BRA `(.L_x_181) ;  /* 0xffffffac003c7947 */ /* 0x000fea000383ffff */
.L_x_63:
[----:B----4-:R-:W-:-:S07]  /*87e0*/  MOV R0, UR5 ;  /* 0x0000000500007c02 */ /* 0x010fce0008000f00 */
.L_x_182:
[----:B-1----:R1:W2:Y:S02]  /*87f0*/  SYNCS.PHASECHK.TRANS64.TRYWAIT P0, [R0+URZ], R3 ;  /* 0x00000003000075a7 */ /* 0x0022a400080011ff */
[----:B--2---:R-:W-:Y:S05]  /*8800*/  @!P0 NANOSLEEP.SYNCS 0x989680 ;  /* 0x009896800000895d */ /* 0x004fea0003900000 */
[----:B------:R-:W2:Y:S02]  /*8810*/  @!P0 SYNCS.PHASECHK.TRANS64 P0, [R0+URZ], R3 ;  /* 0x00000003000085a7 */ /* 0x000ea400080010ff */
[----:B--2---:R-:W-:Y:S05]  /*8820*/  @!P0 BRA `(.L_x_182) ;  /* 0xfffffffc00f08947 */ /* 0x004fea000383ffff */
[----:B------:R-:W-:Y:S05]  /*8830*/  BRA `(.L_x_183) ;  /* 0xffffffac00487947 */ /* 0x000fea000383ffff */
.L_x_64:
[----:B----4-:R-:W-:-:S07]  /*8840*/  MOV R0, UR5 ;  /* 0x0000000500007c02 */ /* 0x010fce0008000f00 */
.L_x_184:
[----:B-1----:R1:W2:Y:S02]  /*8850*/  SYNCS.PHASECHK.TRANS64.TRYWAIT P0, [R0+URZ], R3 ;  /* 0x00000003000075a7 */ /* 0x0022a400080011ff */
[----:B--2---:R-:W-:Y:S05]  /*8860*/  @!P0 NANOSLEEP.SYNCS 0x989680 ;  /* 0x009896800000895d */ /* 0x004fea0003900000 */
[----:B------:R-:W2:Y:S02]  /*8870*/  @!P0 SYNCS.PHASECHK.TRANS64 P0, [R0+URZ], R3 ;  /* 0x00000003000085a7 */ /* 0x000ea400080010ff */
[----:B--2---:R-:W-:Y:S05]  /*8880*/  @!P0 BRA `(.L_x_184) ;  /* 0xfffffffc00f08947 */ /* 0x004fea000383ffff */
[----:B------:R-:W-:Y:S05]  /*8890*/  BRA `(.L_x_185) ;  /* 0xffffffac00547947 */ /* 0x000fea000383ffff */
.L_x_65:
[----:B----4-:R-:W-:-:S07]  /*88a0*/  MOV R0, UR5 ;  /* 0x0000000500007c02 */ /* 0x010fce0008000f00 */
.L_x_186:
[----:B-1----:R1:W2:Y:S02]  /*88b0*/  SYNCS.PHASECHK.TRANS64.TRYWAIT P0, [R0+URZ], R3 ;  /* 0x00000003000075a7 */ /* 0x0022a400080011ff */
[----:B--2---:R-:W-:Y:S05]  /*88c0*/  @!P0 NANOSLEEP.SYNCS 0x989680 ;  /* 0x009896800000895d */ /* 0x004fea0003900000 */
[----:B------:R-:W2:Y:S02]  /*88d0*/  @!P0 SYNCS.PHASECHK.TRANS64 P0, [R0+URZ], R3 ;  /* 0x00000003000085a7 */ /* 0x000ea400080010ff */
[----:B--2---:R-:W-:Y:S05]  /*88e0*/  @!P0 BRA `(.L_x_186) ;  /* 0xfffffffc00f08947 */ /* 0x004fea000383ffff */
[----:B------:R-:W-:Y:S05]  /*88f0*/  BRA `(.L_x_187) ;  /* 0xffffffac00607947 */ /* 0x000fea000383ffff */
.L_x_66:
[----:B----4-:R-:W-:-:S07]  /*8900*/  MOV R0, UR5 ;  /* 0x0000000500007c02 */ /* 0x010fce0008000f00 */
.L_x_188:
[----:B-1----:R1:W2:Y:S02]  /*8910*/  SYNCS.PHASECHK.TRANS64.TRYWAIT P0, [R0+URZ], R3 ;  /* 0x00000003000075a7 */ /* 0x0022a400080011ff */
[----:B--2---:R-:W-:Y:S05]  /*8920*/  @!P0 NANOSLEEP.SYNCS 0x989680 ;  /* 0x009896800000895d */ /* 0x004fea0003900000 */
[----:B------:R-:W2:Y:S02]  /*8930*/  @!P0 SYNCS.PHASECHK.TRANS64 P0, [R0+URZ], R3 ;  /* 0x00000003000085a7 */ /* 0x000ea400080010ff */
[----:B--2---:R-:W-:Y:S05]  /*8940*/  @!P0 BRA `(.L_x_188) ;  /* 0xfffffffc00f08947 */ /* 0x004fea000383ffff */
[----:B------:R-:W-:Y:S05]  /*8950*/  BRA `(.L_x_189) ;  /* 0xffffffac006c7947 */ /* 0x000fea000383ffff */
.L_x_67:
[----:B----4-:R-:W-:-:S07]  /*8960*/  MOV R0, UR5 ;  /* 0x0000000500007c02 */ /* 0x010fce0008000f00 */
.L_x_190:
[----:B-1----:R1:W2:Y:S02]  /*8970*/  SYNCS.PHASECHK.TRANS64.TRYWAIT P0, [R0+URZ], R3 ;  /* 0x00000003000075a7 */ /* 0x0022a400080011ff */
[----:B--2---:R-:W-:Y:S05]  /*8980*/  @!P0 NANOSLEEP.SYNCS 0x989680 ;  /* 0x009896800000895d */ /* 0x004fea0003900000 */
[----:B------:R-:W2:Y:S02]  /*8990*/  @!P0 SYNCS.PHASECHK.TRANS64 P0, [R0+URZ], R3 ;  /* 0x00000003000085a7 */ /* 0x000ea400080010ff */
[----:B--2---:R-:W-:Y:S05]  /*89a0*/  @!P0 BRA `(.L_x_190) ;  /* 0xfffffffc00f08947 */ /* 0x004fea000383ffff */
[----:B------:R-:W-:Y:S05]  /*89b0*/  BRA `(.L_x_191) ;  /* 0xffffffac00787947 */ /* 0x000fea000383ffff */
.L_x_68:
[----:B----4-:R-:W-:-:S07]  /*89c0*/  MOV R0, UR5 ;  /* 0x0000000500007c02 */ /* 0x010fce0008000f00 */
.L_x_192:
[----:B-1----:R1:W2:Y:S02]  /*89d0*/  SYNCS.PHASECHK.TRANS64.TRYWAIT P0, [R0+URZ], R3 ;  /* 0x00000003000075a7 */ /* 0x0022a400080011ff */
[----:B--2---:R-:W-:Y:S05]  /*89e0*/  @!P0 NANOSLEEP.SYNCS 0x989680 ;  /* 0x009896800000895d */ /* 0x004fea0003900000 */
[----:B------:R-:W2:Y:S02]  /*89f0*/  @!P0 SYNCS.PHASECHK.TRANS64 P0, [R0+URZ], R3 ;  /* 0x00000003000085a7 */ /* 0x000ea400080010ff */
[----:B--2---:R-:W-:Y:S05]  /*8a00*/  @!P0 BRA `(.L_x_192) ;  /* 0xfffffffc00f08947 */ /* 0x004fea000383ffff */
[----:B------:R-:W-:Y:S05]  /*8a10*/  BRA `(.L_x_193) ;  /* 0xffffffac00847947 */ /* 0x000fea000383ffff */
.L_x_69:
[----:B----4-:R-:W-:-:S07]  /*8a20*/  MOV R0, UR5 ;  /* 0x0000000500007c02 */ /* 0x010fce0008000f00 */
.L_x_194:
[----:B-1----:R1:W2:Y:S02]  /*8a30*/  SYNCS.PHASECHK.TRANS64.TRYWAIT P0, [R0+URZ], R3 ;  /* 0x00000003000075a7 */ /* 0x0022a400080011ff */
[----:B--2---:R-:W-:Y:S05]  /*8a40*/  @!P0 NANOSLEEP.SYNCS 0x989680 ;  /* 0x009896800000895d */ /* 0x004fea0003900000 */
[----:B------:R-:W2:Y:S02]  /*8a50*/  @!P0 SYNCS.PHASECHK.TRANS64 P0, [R0+URZ], R3 ;  /* 0x00000003000085a7 */ /* 0x000ea400080010ff */
[----:B--2---:R-:W-:Y:S05]  /*8a60*/  @!P0 BRA `(.L_x_194) ;  /* 0xfffffffc00f08947 */ /* 0x004fea000383ffff */
[----:B------:R-:W-:Y:S05]  /*8a70*/  BRA `(.L_x_195) ;  /* 0xffffffac00907947 */ /* 0x000fea000383ffff */
.L_x_72:
[----:B-1----:R1:W2:Y:S02]  /*8a80*/  SYNCS.PHASECHK.TRANS64.TRYWAIT P0, [R0+URZ+0x2a0], R5 ;  /* 0x0002a005000075a7 */ /* 0x0022a400080011ff */
[----:B--2---:R-:W-:Y:S05]  /*8a90*/  @!P0 NANOSLEEP.SYNCS 0x989680 ;  /* 0x009896800000895d */ /* 0x004fea0003900000 */
[----:B------:R-:W2:Y:S02]  /*8aa0*/  @!P0 SYNCS.PHASECHK.TRANS64 P0, [R0+URZ+0x2a0], R5 ;  /* 0x0002a005000085a7 */ /* 0x000ea400080010ff */
[----:B--2---:R-:W-:Y:S05]  /*8ab0*/  @!P0 BRA `(.L_x_72) ;  /* 0xfffffffc00f08947 */ /* 0x004fea000383ffff */
[----:B------:R-:W-:Y:S05]  /*8ac0*/  BRA `(.L_x_196) ;  /* 0xffffffac00ec7947 */ /* 0x000fea000383ffff */
.L_x_73:
[----:B------:R-:W-:-:S07]  /*8ad0*/  MOV R0, UR5 ;  /* 0x0000000500007c02 */ /* 0x000fce0008000f00 */
.L_x_197:
[----:B-1----:R1:W2:Y:S02]  /*8ae0*/  SYNCS.PHASECHK.TRANS64.TRYWAIT P0, [R0+URZ+0x250], R5 ;  /* 0x00025005000075a7 */ /* 0x0022a400080011ff */
[----:B--2---:R-:W-:Y:S05]  /*8af0*/  @!P0 NANOSLEEP.SYNCS 0x989680 ;  /* 0x009896800000895d */ /* 0x004fea0003900000 */
[----:B------:R-:W2:Y:S02]  /*8b00*/  @!P0 SYNCS.PHASECHK.TRANS64 P0, [R0+URZ+0x250], R5 ;  /* 0x00025005000085a7 */ /* 0x000ea400080010ff */
[----:B--2---:R-:W-:Y:S05]  /*8b10*/  @!P0 BRA `(.L_x_197) ;  /* 0xfffffffc00f08947 */ /* 0x004fea000383ffff */
[----:B------:R-:W-:Y:S05]  /*8b20*/  BRA `(.L_x_198) ;  /* 0xffffffac00fc7947 */ /* 0x000fea000383ffff */
.L_x_74:
[----:B-1----:R1:W2:Y:S02]  /*8b30*/  SYNCS.PHASECHK.TRANS64.TRYWAIT P1, [R0+URZ+0x240], R5 ;  /* 0x00024005000075a7 */ /* 0x0022a400080211ff */
[----:B--2---:R-:W-:Y:S05]  /*8b40*/  @!P1 NANOSLEEP.SYNCS 0x989680 ;  /* 0x009896800000995d */ /* 0x004fea0003900000 */
[----:B------:R-:W2:Y:S02]  /*8b50*/  @!P1 SYNCS.PHASECHK.TRANS64 P1, [R0+URZ+0x240], R5 ;  /* 0x00024005000095a7 */ /* 0x000ea400080210ff */
[----:B--2---:R-:W-:Y:S05]  /*8b60*/  @!P1 BRA `(.L_x_74) ;  /* 0xfffffffc00f09947 */ /* 0x004fea000383ffff */
[----:B------:R-:W-:Y:S05]  /*8b70*/  BRA `(.L_x_199) ;  /* 0xffffffb0002c7947 */ /* 0x000fea000383ffff */
.L_x_77:
[----:B------:R-:W-:-:S07]  /*8b80*/  MOV R0, UR5 ;  /* 0x0000000500007c02 */ /* 0x000fce0008000f00 */
.L_x_200:
[----:B-1----:R1:W2:Y:S02]  /*8b90*/  SYNCS.PHASECHK.TRANS64.TRYWAIT P0, [R0+URZ+0x250], R3 ;  /* 0x00025003000075a7 */ /* 0x0022a400080011ff */
[----:B--2---:R-:W-:Y:S05]  /*8ba0*/  @!P0 NANOSLEEP.SYNCS 0x989680 ;  /* 0x009896800000895d */ /* 0x004fea0003900000 */
[----:B------:R-:W2:Y:S02]  /*8bb0*/  @!P0 SYNCS.PHASECHK.TRANS64 P0, [R0+URZ+0x250], R3 ;  /* 0x00025003000085a7 */ /* 0x000ea400080010ff */
[----:B--2---:R-:W-:Y:S05]  /*8bc0*/  @!P0 BRA `(.L_x_200) ;  /* 0xfffffffc00f08947 */ /* 0x004fea000383ffff */
[----:B------:R-:W-:Y:S05]  /*8bd0*/  BRA `(.L_x_76) ;  /* 0xffffffb000807947 */ /* 0x000fea000383ffff */
.L_x_84:
[----:B-1----:R1:W2:Y:S02]  /*8be0*/  SYNCS.PHASECHK.TRANS64.TRYWAIT P1, [R0+URZ+0x240], R5 ;  /* 0x00024005000075a7 */ /* 0x0022a400080211ff */
[----:B--2---:R-:W-:Y:S05]  /*8bf0*/  @!P1 NANOSLEEP.SYNCS 0x989680 ;  /* 0x009896800000995d */ /* 0x004fea0003900000 */
[----:B------:R-:W2:Y:S02]  /*8c00*/  @!P1 SYNCS.PHASECHK.TRANS64 P1, [R0+URZ+0x240], R5 ;  /* 0x00024005000095a7 */ /* 0x000ea400080210ff */
[----:B--2---:R-:W-:Y:S05]  /*8c10*/  @!P1 BRA `(.L_x_84) ;  /* 0xfffffffc00f09947 */ /* 0x004fea000383ffff */
[----:B------:R-:W-:Y:S05]  /*8c20*/  BRA `(.L_x_201) ;  /* 0xffffffb400d47947 */ /* 0x000fea000383ffff */
.L_x_85:
[----:B------:R-:W-:-:S07]  /*8c30*/  MOV R3, UR9 ;  /* 0x0000000900037c02 */ /* 0x000fce0008000f00 */
.L_x_202:
[----:B-1----:R1:W2:Y:S02]  /*8c40*/  SYNCS.PHASECHK.TRANS64.TRYWAIT P0, [R3+URZ+0x280], R0 ;  /* 0x00028000030075a7 */ /* 0x0022a400080011ff */
[----:B--2---:R-:W-:Y:S05]  /*8c50*/  @!P0 NANOSLEEP.SYNCS 0x989680 ;  /* 0x009896800000895d */ /* 0x004fea0003900000 */
[----:B------:R-:W2:Y:S02]  /*8c60*/  @!P0 SYNCS.PHASECHK.TRANS64 P0, [R3+URZ+0x280], R0 ;  /* 0x00028000030085a7 */ /* 0x000ea400080010ff */
[----:B--2---:R-:W-:Y:S05]  /*8c70*/  @!P0 BRA `(.L_x_202) ;  /* 0xfffffffc00f08947 */ /* 0x004fea000383ffff */
[----:B------:R-:W-:Y:S05]  /*8c80*/  BRA `(.L_x_203) ;  /* 0xffffffb800087947 */ /* 0x000fea000383ffff */
.L_x_88:
[----:B------:R-:W-:Y:S07]  /*8c90*/  MOV R0, UR7 ;  /* 0x0000000700007c02 */ /* 0x000fee0008000f00 */
.L_x_204:
[----:B-1----:R1:W2:Y:S02]  /*8ca0*/  SYNCS.PHASECHK.TRANS64.TRYWAIT P0, [R0+URZ], R3 ;  /* 0x00000003000075a7 */ /* 0x0022a400080011ff */
[----:B--2---:R-:W-:Y:S05]  /*8cb0*/  @!P0 NANOSLEEP.SYNCS 0x989680 ;  /* 0x009896800000895d */ /* 0x004fea0003900000 */
[----:B------:R-:W2:Y:S02]  /*8cc0*/  @!P0 SYNCS.PHASECHK.TRANS64 P0, [R0+URZ], R3 ;  /* 0x00000003000085a7 */ /* 0x000ea400080010ff */
[----:B--2---:R-:W-:Y:S05]  /*8cd0*/  @!P0 BRA `(.L_x_204) ;  /* 0xfffffffc00f08947 */ /* 0x004fea000383ffff */
[----:B------:R-:W-:Y:S05]  /*8ce0*/  BRA `(.L_x_87) ;  /* 0xffffffb800287947 */ /* 0x000fea000383ffff */
.L_x_91:
[----:B------:R-:W-:-:S07]  /*8cf0*/  MOV R0, UR5 ;  /* 0x0000000500007c02 */ /* 0x000fce0008000f00 */
.L_x_205:
[----:B--2---:R2:W3:Y:S02]  /*8d00*/  SYNCS.PHASECHK.TRANS64.TRYWAIT P0, [R0+URZ], R3 ;  /* 0x00000003000075a7 */ /* 0x0044e400080011ff */
[----:B---3--:R-:W-:Y:S05]  /*8d10*/  @!P0 NANOSLEEP.SYNCS 0x989680 ;  /* 0x009896800000895d */ /* 0x008fea0003900000 */
[----:B------:R-:W3:Y:S02]  /*8d20*/  @!P0 SYNCS.PHASECHK.TRANS64 P0, [R0+URZ], R3 ;  /* 0x00000003000085a7 */ /* 0x000ee400080010ff */
[----:B---3--:R-:W-:Y:S05]  /*8d30*/  @!P0 BRA `(.L_x_205) ;  /* 0xfffffffc00f08947 */ /* 0x008fea000383ffff */
[----:B------:R-:W-:Y:S05]  /*8d40*/  BRA `(.L_x_206) ;  /* 0xffffffb800cc7947 */ /* 0x000fea000383ffff */
.L_x_92:
[----:B------:R-:W-:-:S07]  /*8d50*/  MOV R0, UR5 ;  /* 0x0000000500007c02 */ /* 0x000fce0008000f00 */
.L_x_207:
[----:B--2---:R2:W3:Y:S02]  /*8d60*/  SYNCS.PHASECHK.TRANS64.TRYWAIT P0, [R0+URZ], R3 ;  /* 0x00000003000075a7 */ /* 0x0044e400080011ff */
[----:B---3--:R-:W-:Y:S05]  /*8d70*/  @!P0 NANOSLEEP.SYNCS 0x989680 ;  /* 0x009896800000895d */ /* 0x008fea0003900000 */
[----:B------:R-:W3:Y:S02]  /*8d80*/  @!P0 SYNCS.PHASECHK.TRANS64 P0, [R0+URZ], R3 ;  /* 0x00000003000085a7 */ /* 0x000ee400080010ff */
[----:B---3--:R-:W-:Y:S05]  /*8d90*/  @!P0 BRA `(.L_x_207) ;  /* 0xfffffffc00f08947 */ /* 0x008fea000383ffff */
[----:B------:R-:W-:Y:S05]  /*8da0*/  BRA `(.L_x_208) ;  /* 0xffffffb800d87947 */ /* 0x000fea000383ffff */
.L_x_93:
[----:B------:R-:W-:-:S07]  /*8db0*/  MOV R0, UR5 ;  /* 0x0000000500007c02 */ /* 0x000fce0008000f00 */
.L_x_209:
[----:B--2---:R2:W3:Y:S02]  /*8dc0*/  SYNCS.PHASECHK.TRANS64.TRYWAIT P0, [R0+URZ], R3 ;  /* 0x00000003000075a7 */ /* 0x0044e400080011ff */
[----:B---3--:R-:W-:Y:S05]  /*8dd0*/  @!P0 NANOSLEEP.SYNCS 0x989680 ;  /* 0x009896800000895d */ /* 0x008fea0003900000 */
[----:B------:R-:W3:Y:S02]  /*8de0*/  @!P0 SYNCS.PHASECHK.TRANS64 P0, [R0+URZ], R3 ;  /* 0x00000003000085a7 */ /* 0x000ee400080010ff */
[----:B---3--:R-:W-:Y:S05]  /*8df0*/  @!P0 BRA `(.L_x_209) ;  /* 0xfffffffc00f08947 */ /* 0x008fea000383ffff */
[----:B------:R-:W-:Y:S05]  /*8e00*/  BRA `(.L_x_210) ;  /* 0xffffffb800e47947 */ /* 0x000fea000383ffff */
.L_x_94:
[----:B------:R-:W-:-:S07]  /*8e10*/  MOV R0, UR7 ;  /* 0x0000000700007c02 */ /* 0x000fce0008000f00 */
.L_x_211:
[----:B--2---:R2:W3:Y:S02]  /*8e20*/  SYNCS.PHASECHK.TRANS64.TRYWAIT P0, [R0+URZ], R3 ;  /* 0x00000003000075a7 */ /* 0x0044e400080011ff */
[----:B---3--:R-:W-:Y:S05]  /*8e30*/  @!P0 NANOSLEEP.SYNCS 0x989680 ;  /* 0x009896800000895d */ /* 0x008fea0003900000 */
[----:B------:R-:W3:Y:S02]  /*8e40*/  @!P0 SYNCS.PHASECHK.TRANS64 P0, [R0+URZ], R3 ;  /* 0x00000003000085a7 */ /* 0x000ee400080010ff */
[----:B---3--:R-:W-:Y:S05]  /*8e50*/  @!P0 BRA `(.L_x_211) ;  /* 0xfffffffc00f08947 */ /* 0x008fea000383ffff */
[----:B------:R-:W-:Y:S05]  /*8e60*/  BRA `(.L_x_212) ;  /* 0xffffffb800f07947 */ /* 0x000fea000383ffff */
.L_x_99:
[----:B---3--:R3:W1:Y:S02]  /*8e70*/  SYNCS.PHASECHK.TRANS64.TRYWAIT P0, [R0+URZ+0x240], R3 ;  /* 0x00024003000075a7 */ /* 0x00866400080011ff */
[----:B-1----:R-:W-:Y:S05]  /*8e80*/  @!P0 NANOSLEEP.SYNCS 0x989680 ;  /* 0x009896800000895d */ /* 0x002fea0003900000 */
[----:B------:R-:W1:Y:S02]  /*8e90*/  @!P0 SYNCS.PHASECHK.TRANS64 P0, [R0+URZ+0x240], R3 ;  /* 0x00024003000085a7 */ /* 0x000e6400080010ff */
[----:B-1----:R-:W-:Y:S05]  /*8ea0*/  @!P0 BRA `(.L_x_99) ;  /* 0xfffffffc00f08947 */ /* 0x002fea000383ffff */
[----:B------:R-:W-:Y:S05]  /*8eb0*/  BRA `(.L_x_213) ;  /* 0xffffffbc00ec7947 */ /* 0x000fea000383ffff */
.L_x_102:
[----:B------:R-:W-:Y:S07]  /*8ec0*/  MOV R0, UR6 ;  /* 0x0000000600007c02 */ /* 0x000fee0008000f00 */
.L_x_214:
[----:B-1----:R1:W3:Y:S02]  /*8ed0*/  SYNCS.PHASECHK.TRANS64.TRYWAIT P0, [R0+URZ+0x238], R3 ;  /* 0x00023803000075a7 */ /* 0x0022e400080011ff */
[----:B---3--:R-:W-:Y:S05]  /*8ee0*/  @!P0 NANOSLEEP.SYNCS 0x989680 ;  /* 0x009896800000895d */ /* 0x008fea0003900000 */
[----:B------:R-:W3:Y:S02]  /*8ef0*/  @!P0 SYNCS.PHASECHK.TRANS64 P0, [R0+URZ+0x238], R3 ;  /* 0x00023803000085a7 */ /* 0x000ee400080010ff */
[----:B---3--:R-:W-:Y:S05]  /*8f00*/  @!P0 BRA `(.L_x_214) ;  /* 0xfffffffc00f08947 */ /* 0x008fea000383ffff */
[----:B------:R-:W-:Y:S05]  /*8f10*/  BRA `(.L_x_101) ;  /* 0xffffffc000d87947 */ /* 0x000fea000383ffff */
.L_x_105:
[----:B------:R-:W-:Y:S07]  /*8f20*/  MOV R3, UR6 ;  /* 0x0000000600037c02 */ /* 0x000fee0008000f00 */
.L_x_215:
[----:B-1----:R1:W2:Y:S02]  /*8f30*/  SYNCS.PHASECHK.TRANS64.TRYWAIT P2, [R3+URZ+0x228], R26 ;  /* 0x0002281a030075a7 */ /* 0x0022a400080411ff */
[----:B--2---:R-:W-:Y:S05]  /*8f40*/  @!P2 NANOSLEEP.SYNCS 0x989680 ;  /* 0x009896800000a95d */ /* 0x004fea0003900000 */
[----:B------:R-:W2:Y:S02]  /*8f50*/  @!P2 SYNCS.PHASECHK.TRANS64 P2, [R3+URZ+0x228], R26 ;  /* 0x0002281a0300a5a7 */ /* 0x000ea400080410ff */
[----:B--2---:R-:W-:Y:S05]  /*8f60*/  @!P2 BRA `(.L_x_215) ;  /* 0xfffffffc00f0a947 */ /* 0x004fea000383ffff */
[----:B------:R-:W-:Y:S05]  /*8f70*/  BRA `(.L_x_216) ;  /* 0xffffffc4006c7947 */ /* 0x000fea000383ffff */
.L_x_108:
[----:B--2---:R2:W4:Y:S02]  /*8f80*/  SYNCS.PHASECHK.TRANS64.TRYWAIT P0, [R0+URZ+0x240], R3 ;  /* 0x00024003000075a7 */ /* 0x00452400080011ff */
[----:B----4-:R-:W-:Y:S05]  /*8f90*/  @!P0 NANOSLEEP.SYNCS 0x989680 ;  /* 0x009896800000895d */ /* 0x010fea0003900000 */
[----:B------:R-:W4:Y:S02]  /*8fa0*/  @!P0 SYNCS.PHASECHK.TRANS64 P0, [R0+URZ+0x240], R3 ;  /* 0x00024003000085a7 */ /* 0x000f2400080010ff */
[----:B----4-:R-:W-:Y:S05]  /*8fb0*/  @!P0 BRA `(.L_x_108) ;  /* 0xfffffffc00f08947 */ /* 0x010fea000383ffff */
[----:B------:R-:W-:Y:S05]  /*8fc0*/  BRA `(.L_x_217) ;  /* 0xffffffc800bc7947 */ /* 0x000fea000383ffff */
.L_x_119:
[----:B-1----:R-:W-:Y:S04]  /*8fd0*/  MOV R0, UR43 ;  /* 0x0000002b00007c02 */ /* 0x002fe80008000f00 */
[----:B------:R1:W2:Y:S03]  /*8fe0*/  SYNCS.PHASECHK.TRANS64.TRYWAIT P1, [R0+URZ+0x220], R3 ;  /* 0x00022003000075a7 */ /* 0x0002a600080211ff */
[----:B--2---:R-:W-:Y:S05]  /*8ff0*/  @!P1 NANOSLEEP.SYNCS 0x989680 ;  /* 0x009896800000995d */ /* 0x004fea0003900000 */
[----:B------:R-:W2:Y:S02]  /*9000*/  @!P1 SYNCS.PHASECHK.TRANS64 P1, [R0+URZ+0x220], R3 ;  /* 0x00022003000095a7 */ /* 0x000ea400080210ff */
[----:B--2---:R-:W-:Y:S05]  /*9010*/  @!P1 BRA `(.L_x_119) ;  /* 0xfffffffc00ec9947 */ /* 0x004fea000383ffff */
[----:B------:R-:W-:Y:S05]  /*9020*/  BRA `(.L_x_118) ;  /* 0xffffffd400b87947 */ /* 0x000fea000383ffff */
.L_x_121:
[----:B------:R1:W1:Y:S02]  /*9030*/  SYNCS.PHASECHK.TRANS64.TRYWAIT P1, [R156+URZ+0x260], R5 ;  /* 0x000260059c0075a7 */ /* 0x00026400080211ff */
[----:B-1----:R-:W-:Y:S05]  /*9040*/  @!P1 NANOSLEEP.SYNCS 0x989680 ;  /* 0x009896800000995d */ /* 0x002fea0003900000 */
[----:B------:R-:W1:Y:S02]  /*9050*/  @!P1 SYNCS.PHASECHK.TRANS64 P1, [R156+URZ+0x260], R5 ;  /* 0x000260059c0095a7 */ /* 0x000e6400080210ff */
[----:B-1----:R-:W-:Y:S05]  /*9060*/  @!P1 BRA `(.L_x_121) ;  /* 0xfffffffc00f09947 */ /* 0x002fea000383ffff */
[----:B------:R-:W-:Y:S05]  /*9070*/  BRA `(.L_x_120) ;  /* 0xffffffd400fc7947 */ /* 0x000fea000383ffff */
        .weak           $__internal_0_$__cuda_sm10x_tcgen05_guardrail_trap_col_being_dealloced_not_returned_by_alloc
        .type           $__internal_0_$__cuda_sm10x_tcgen05_guardrail_trap_col_being_dealloced_not_returned_by_alloc,@function
        .size           $__internal_0_$__cuda_sm10x_tcgen05_guardrail_trap_col_being_dealloced_not_returned_by_alloc,($__internal_1_$__cuda_sm10x_tcgen05_guardrail_trap_phase_invalid_during_alloc - $__internal_0_$__cuda_sm10x_tcgen05_guardrail_trap_col_being_dealloced_not_returned_by_alloc)
$__internal_0_$__cuda_sm10x_tcgen05_guardrail_trap_col_being_dealloced_not_returned_by_alloc:
[----:B------:R-:W-:Y:S05]  /*9080*/  BPT.TRAP 0x1 ;  /* 0x000000040000795c */ /* 0x000fea0000300000 */
[----:B------:R-:W-:-:S04]  /*9090*/  HFMA2 R3, -RZ, RZ, 0, 0 ;  /* 0x00000000ff037431 */ /* 0x000fc800000001ff */
[----:B------:R-:W-:Y:S05]  /*90a0*/  RET.REL.NODEC R2 `(_ZN7cutlass13device_kernelINS_4gemm6kernel13GemmUniversalIN4cute5tupleIJiiiiEEENS1_10collective13CollectiveMmaINS1_35MainloopSm100TmaUmmaWarpSpecializedILi34ELi2ELi4ENS5_IJNS4_1CILi1EEESB_SB_EEEEENS5_IJNSA_ILi128EEENSA_ILi64EEENSA_ILi32EEEEEENS_12float_e4m3_tENS5_IJSB_llEEESI_NS5_IJlSB_lEEENS4_8TiledMMAINS4_8MMA_AtomIJNS4_10MMA_TraitsINS4_19SM100_MMA_F8F6F4_SSEJSI_SI_fSE_SF_NS4_17integral_constantINS4_4UMMA5MajorELSR_1EEENSP_ISR_LSR_0EEENSP_INSQ_7ScaleInELSU_0EEESV_EEEEEENS4_6LayoutISC_NS5_IJNSA_ILi0EEESZ_SZ_EEEEENS5_IJNS4_10UnderscoreES12_S12_EEEEENS4_13SM90_TMA_LOADENS4_14ComposedLayoutINS4_7SwizzleILi3ELi4ELi3EEENS4_18smem_ptr_flag_bitsILi8EEENSY_INS5_IJSE_NSA_ILi8EEEEEENS5_IJSB_SE_EEEEEEEvNS4_8identityES15_NS16_INS17_ILi1ELi4ELi3EEES1A_NSY_INS5_IJS1B_SG_EEENS5_IJSG_SB_EEEEEEEvS1G_EENS_8epilogue10collective18CollectiveEpilogueINS1N_23Sm100TmaWarpSpecializedILi1ELi1ELi64ELb0ELb0EEEJSH_NS5_IJNSY_ISE_SB_EENSY_ISF_SB_EEEEESI_SK_SI_SK_NS1N_6fusion15FusionCallbacksIS1R_NS1V_17LinearCombinationISI_fSI_fLNS_15FloatRoundStyleE2EEESH_S1U_JEEENS4_5SM1004TMEM4LOAD26SM100_TMEM_LOAD_32dp32b64xES15_NS16_INS17_ILi2ELi4ELi3EEES1A_NSY_INS5_IJS1B_SF_EEENS5_IJSF_SB_EEEEEEENS4_39AutoVectorizingCopyWithAssumedAlignmentILi128EEENS4_14SM90_TMA_STOREES29_S2B_S2B_EEEvvEEEEvNT_6ParamsE) ;  /* 0xffffff6c02d47950 */ /* 0x000fea0003c3ffff */
        .weak           $__internal_1_$__cuda_sm10x_tcgen05_guardrail_trap_phase_invalid_during_alloc
        .type           $__internal_1_$__cuda_sm10x_tcgen05_guardrail_trap_phase_invalid_during_alloc,@function
        .size           $__internal_1_$__cuda_sm10x_tcgen05_guardrail_trap_phase_invalid_during_alloc,($__internal_2_$__cuda_sm10x_tcgen05_guardrail_trap_unallocated_columns_being_dealloced - $__internal_1_$__cuda_sm10x_tcgen05_guardrail_trap_phase_invalid_during_alloc)
$__internal_1_$__cuda_sm10x_tcgen05_guardrail_trap_phase_invalid_during_alloc:
[----:B------:R-:W-:Y:S05]  /*90b0*/  BPT.TRAP 0x1 ;  /* 0x000000040000795c */ /* 0x000fea0000300000 */
[----:B------:R-:W-:-:S04]  /*90c0*/  MOV R3, 0x0 ;  /* 0x0000000000037802 */ /* 0x000fc80000000f00 */
[----:B------:R-:W-:Y:S05]  /*90d0*/  RET.REL.NODEC R2 `(_ZN7cutlass13device_kernelINS_4gemm6kernel13GemmUniversalIN4cute5tupleIJiiiiEEENS1_10collective13CollectiveMmaINS1_35MainloopSm100TmaUmmaWarpSpecializedILi34ELi2ELi4ENS5_IJNS4_1CILi1EEESB_SB_EEEEENS5_IJNSA_ILi128EEENSA_ILi64EEENSA_ILi32EEEEEENS_12float_e4m3_tENS5_IJSB_llEEESI_NS5_IJlSB_lEEENS4_8TiledMMAINS4_8MMA_AtomIJNS4_10MMA_TraitsINS4_19SM100_MMA_F8F6F4_SSEJSI_SI_fSE_SF_NS4_17integral_constantINS4_4UMMA5MajorELSR_1EEENSP_ISR_LSR_0EEENSP_INSQ_7ScaleInELSU_0EEESV_EEEEEENS4_6LayoutISC_NS5_IJNSA_ILi0EEESZ_SZ_EEEEENS5_IJNS4_10UnderscoreES12_S12_EEEEENS4_13SM90_TMA_LOADENS4_14ComposedLayoutINS4_7SwizzleILi3ELi4ELi3EEENS4_18smem_ptr_flag_bitsILi8EEENSY_INS5_IJSE_NSA_ILi8EEEEEENS5_IJSB_SE_EEEEEEEvNS4_8identityES15_NS16_INS17_ILi1ELi4ELi3EEES1A_NSY_INS5_IJS1B_SG_EEENS5_IJSG_SB_EEEEEEEvS1G_EENS_8epilogue10collective18CollectiveEpilogueINS1N_23Sm100TmaWarpSpecializedILi1ELi1ELi64ELb0ELb0EEEJSH_NS5_IJNSY_ISE_SB_EENSY_ISF_SB_EEEEESI_SK_SI_SK_NS1N_6fusion15FusionCallbacksIS1R_NS1V_17LinearCombinationISI_fSI_fLNS_15FloatRoundStyleE2EEESH_S1U_JEEENS4_5SM1004TMEM4LOAD26SM100_TMEM_LOAD_32dp32b64xES15_NS16_INS17_ILi2ELi4ELi3EEES1A_NSY_INS5_IJS1B_SF_EEENS5_IJSF_SB_EEEEEEENS4_39AutoVectorizingCopyWithAssumedAlignmentILi128EEENS4_14SM90_TMA_STOREES29_S2B_S2B_EEEvvEEEEvNT_6ParamsE) ;  /* 0xffffff6c02c87950 */ /* 0x000fea0003c3ffff */
        .weak           $__internal_2_$__cuda_sm10x_tcgen05_guardrail_trap_unallocated_columns_being_dealloced
        .type           $__internal_2_$__cuda_sm10x_tcgen05_guardrail_trap_unallocated_columns_being_dealloced,@function
        .size           $__internal_2_$__cuda_sm10x_tcgen05_guardrail_trap_unallocated_columns_being_dealloced,(.L_x_219 - $__internal_2_$__cuda_sm10x_tcgen05_guardrail_trap_unallocated_columns_being_dealloced)
$__internal_2_$__cuda_sm10x_tcgen05_guardrail_trap_unallocated_columns_being_dealloced:
[----:B------:R-:W-:Y:S05]  /*90e0*/  BPT.TRAP 0x1 ;  /* 0x000000040000795c */ /* 0x000fea0000300000 */
[----:B------:R-:W-:-:S04]  /*90f0*/  HFMA2 R3, -RZ, RZ, 0, 0 ;  /* 0x00000000ff037431 */ /* 0x000fc800000001ff */
[----:B------:R-:W-:Y:S05]  /*9100*/  RET.REL.NODEC R2 `(_ZN7cutlass13device_kernelINS_4gemm6kernel13GemmUniversalIN4cute5tupleIJiiiiEEENS1_10collective13CollectiveMmaINS1_35MainloopSm100TmaUmmaWarpSpecializedILi34ELi2ELi4ENS5_IJNS4_1CILi1EEESB_SB_EEEEENS5_IJNSA_ILi128EEENSA_ILi64EEENSA_ILi32EEEEEENS_12float_e4m3_tENS5_IJSB_llEEESI_NS5_IJlSB_lEEENS4_8TiledMMAINS4_8MMA_AtomIJNS4_10MMA_TraitsINS4_19SM100_MMA_F8F6F4_SSEJSI_SI_fSE_SF_NS4_17integral_constantINS4_4UMMA5MajorELSR_1EEENSP_ISR_LSR_0EEENSP_INSQ_7ScaleInELSU_0EEESV_EEEEEENS4_6LayoutISC_NS5_IJNSA_ILi0EEESZ_SZ_EEEEENS5_IJNS4_10UnderscoreES12_S12_EEEEENS4_13SM90_TMA_LOADENS4_14ComposedLayoutINS4_7SwizzleILi3ELi4ELi3EEENS4_18smem_ptr_flag_bitsILi8EEENSY_INS5_IJSE_NSA_ILi8EEEEEENS5_IJSB_SE_EEEEEEEvNS4_8identityES15_NS16_INS17_ILi1ELi4ELi3EEES1A_NSY_INS5_IJS1B_SG_EEENS5_IJSG_SB_EEEEEEEvS1G_EENS_8epilogue10collective18CollectiveEpilogueINS1N_23Sm100TmaWarpSpecializedILi1ELi1ELi64ELb0ELb0EEEJSH_NS5_IJNSY_ISE_SB_EENSY_ISF_SB_EEEEESI_SK_SI_SK_NS1N_6fusion15FusionCallbacksIS1R_NS1V_17LinearCombinationISI_fSI_fLNS_15FloatRoundStyleE2EEESH_S1U_JEEENS4_5SM1004TMEM4LOAD26SM100_TMEM_LOAD_32dp32b64xES15_NS16_INS17_ILi2ELi4ELi3EEES1A_NSY_INS5_IJS1B_SF_EEENS5_IJSF_SB_EEEEEEENS4_39AutoVectorizingCopyWithAssumedAlignmentILi128EEENS4_14SM90_TMA_STOREES29_S2B_S2B_EEEvvEEEEvNT_6ParamsE) ;  /* 0xffffff6c02bc7950 */ /* 0x000fea0003c3ffff */
.L_x_218:
[----:B------:R-:W-:-:S00]  /*9110*/  BRA `(.L_x_218) ;  /* 0xfffffffc00fc7947 */ /* 0x000fc0000383ffff */
[----:B------:R-:W-:-:S00]  /*9120*/  NOP ;  /* 0x0000000000007918 */ /* 0x000fc00000000000 */
        /* <DEDUP_REMOVED lines=13> */
.L_x_219:


//--------------------- .nv.global.init           --------------------------
	.section	.nv.global.init,"aw",@progbits
.nv.global.init:
	.type		$str$27,@object
	.size		$str$27,($str$28 - $str$27)
$str$27:
        /*0000*/ 	.byte	0x28, 0x61, 0x64, 0x64, 0x72, 0x65, 0x73, 0x73, 0x20, 0x26, 0x20, 0x6d, 0x61, 0x73, 0x6b, 0x29
        /*0010*/ 	.byte	0x20, 0x3d, 0x3d, 0x20, 0x30, 0x00
	.type		$str$28,@object
	.size		$str$28,($str$26 - $str$28)
$str$28:
        /*0016*/ 	.byte	0x2f, 0x74, 0x6d, 0x70, 0x2f, 0x63, 0x75, 0x74, 0x6c, 0x61, 0x73, 0x73, 0x5f, 0x73, 0x77, 0x65
        /*0026*/ 	.byte	0x65, 0x70, 0x5f, 0x73, 0x72, 0x63, 0x2f, 0x69, 0x6e, 0x63, 0x6c, 0x75, 0x64, 0x65, 0x2f, 0x63
        /*0036*/ 	.byte	0x75, 0x74, 0x65, 0x2f, 0x70, 0x6f, 0x69, 0x6e, 0x74, 0x65, 0x72, 0x5f, 0x66, 0x6c, 0x61, 0x67
        /*0046*/ 	.byte	0x67, 0x65, 0x64, 0x2e, 0x68, 0x70, 0x70, 0x00
	.type		$str$26,@object
	.size		$str$26,($str$25 - $str$26)
$str$26:
        /*004e*/ 	.byte	0x2f, 0x74, 0x6d, 0x70, 0x2f, 0x63, 0x75, 0x74, 0x6c, 0x61, 0x73, 0x73, 0x5f, 0x73, 0x77, 0x65
        /*005e*/ 	.byte	0x65, 0x70, 0x5f, 0x73, 0x72, 0x63, 0x2f, 0x69, 0x6e, 0x63, 0x6c, 0x75, 0x64, 0x65, 0x2f, 0x63
        /*006e*/ 	.byte	0x75, 0x74, 0x65, 0x2f, 0x61, 0x74, 0x6f, 0x6d, 0x2f, 0x63, 0x6f, 0x70, 0x79, 0x5f, 0x74, 0x72
        /*007e*/ 	.byte	0x61, 0x69, 0x74, 0x73, 0x5f, 0x73, 0x6d, 0x31, 0x30, 0x30, 0x2e, 0x68, 0x70, 0x70, 0x00
	.type		$str$25,@object
	.size		$str$25,(__unnamed_1 - $str$25)
$str$25:
        /*008d*/ 	.byte	0x28, 0x28, 0x75, 0x69, 0x6e, 0x74, 0x33, 0x32, 0x5f, 0x74, 0x28, 0x74, 0x68, 0x72, 0x65, 0x61
        /*009d*/ 	.byte	0x64, 0x49, 0x64, 0x78, 0x2e, 0x78, 0x29, 0x20, 0x2f, 0x20, 0x33, 0x32, 0x29, 0x20, 0x25, 0x20
        /*00ad*/ 	.byte	0x34, 0x29, 0x20, 0x3d, 0x3d, 0x20, 0x28, 0x28, 0x28, 0x74, 0x6d, 0x65, 0x6d, 0x5f, 0x61, 0x64
        /*00bd*/ 	.byte	0x64, 0x72, 0x20, 0x3e, 0x3e, 0x20, 0x31, 0x36, 0x29, 0x20, 0x2f, 0x20, 0x33, 0x32, 0x29, 0x20
        /*00cd*/ 	.byte	0x25, 0x20, 0x34, 0x29, 0x00
	.type		__unnamed_1,@object
	.size		__unnamed_1,(__unnamed_2 - __unnamed_1)
__unnamed_1:
        /*00d2*/ 	.byte	0x61, 0x75, 0x74, 0x6f, 0x20, 0x63, 0x75, 0x74, 0x65, 0x3a, 0x3a, 0x61, 0x73, 0x5f, 0x70, 0x6f
        /* <DEDUP_REMOVED lines=24> */
        /*0262*/ 	.byte	0x43, 0x3c, 0x38, 0x31, 0x39, 0x32, 0x3e, 0x3e, 0x3e, 0x3e, 0x5d, 0x00
	.type		__unnamed_2,@object
	.size		__unnamed_2,(.L_2 - __unnamed_2)
__unnamed_2:
        /* <DEDUP_REMOVED lines=42> */
        /*050e*/ 	.byte	0x3e, 0x3e, 0x3e, 0x3e, 0x5d, 0x00
.L_2:


//--------------------- .nv.shared._ZN7cutlass13device_kernelINS_4gemm6kernel13GemmUniversalIN4cute5tupleIJiiiiEEENS1_10collective13CollectiveMmaINS1_35MainloopSm100TmaUmmaWarpSpecializedILi34ELi2ELi4ENS5_IJNS4_1CILi1EEESB_SB_EEEEENS5_IJNSA_ILi128EEENSA_ILi64EEENSA_ILi32EEEEEENS_12float_e4m3_tENS5_IJSB_llEEESI_NS5_IJlSB_lEEENS4_8TiledMMAINS4_8MMA_AtomIJNS4_10MMA_TraitsINS4_19SM100_MMA_F8F6F4_SSEJSI_SI_fSE_SF_NS4_17integral_constantINS4_4UMMA5MajorELSR_1EEENSP_ISR_LSR_0EEENSP_INSQ_7ScaleInELSU_0EEESV_EEEEEENS4_6LayoutISC_NS5_IJNSA_ILi0EEESZ_SZ_EEEEENS5_IJNS4_10UnderscoreES12_S12_EEEEENS4_13SM90_TMA_LOADENS4_14ComposedLayoutINS4_7SwizzleILi3ELi4ELi3EEENS4_18smem_ptr_flag_bitsILi8EEENSY_INS5_IJSE_NSA_ILi8EEEEEENS5_IJSB_SE_EEEEEEEvNS4_8identityES15_NS16_INS17_ILi1ELi4ELi3EEES1A_NSY_INS5_IJS1B_SG_EEENS5_IJSG_SB_EEEEEEEvS1G_EENS_8epilogue10collective18CollectiveEpilogueINS1N_23Sm100TmaWarpSpecializedILi1ELi1ELi64ELb0ELb0EEEJSH_NS5_IJNSY_ISE_SB_EENSY_ISF_SB_EEEEESI_SK_SI_SK_NS1N_6fusion15FusionCallbacksIS1R_NS1V_17LinearCombinationISI_fSI_fLNS_15FloatRoundStyleE2EEESH_S1U_JEEENS4_5SM1004TMEM4LOAD26SM100_TMEM_LOAD_32dp32b64xES15_NS16_INS17_ILi2ELi4ELi3EEES1A_NSY_INS5_IJS1B_SF_EEENS5_IJSF_SB_EEEEEEENS4_39AutoVectorizingCopyWithAssumedAlignmentILi128EEENS4_14SM90_TMA_STOREES29_S2B_S2B_EEEvvEEEEvNT_6ParamsE --------------------------
	.section	.nv.shared._ZN7cutlass13device_kernelINS_4gemm6kernel13GemmUniversalIN4cute5tupleIJiiiiEEENS1_10collective13CollectiveMmaINS1_35MainloopSm100TmaUmmaWarpSpecializedILi34ELi2ELi4ENS5_IJNS4_1CILi1EEESB_SB_EEEEENS5_IJNSA_ILi128EEENSA_ILi64EEENSA_ILi32EEEEEENS_12float_e4m3_tENS5_IJSB_llEEESI_NS5_IJlSB_lEEENS4_8TiledMMAINS4_8MMA_AtomIJNS4_10MMA_TraitsINS4_19SM100_MMA_F8F6F4_SSEJSI_SI_fSE_SF_NS4_17integral_constantINS4_4UMMA5MajorELSR_1EEENSP_ISR_LSR_0EEENSP_INSQ_7ScaleInELSU_0EEESV_EEEEEENS4_6LayoutISC_NS5_IJNSA_ILi0EEESZ_SZ_EEEEENS5_IJNS4_10UnderscoreES12_S12_EEEEENS4_13SM90_TMA_LOADENS4_14ComposedLayoutINS4_7SwizzleILi3ELi4ELi3EEENS4_18smem_ptr_flag_bitsILi8EEENSY_INS5_IJSE_NSA_ILi8EEEEEENS5_IJSB_SE_EEEEEEEvNS4_8identityES15_NS16_INS17_ILi1ELi4ELi3EEES1A_NSY_INS5_IJS1B_SG_EEENS5_IJSG_SB_EEEEEEEvS1G_EENS_8epilogue10collective18CollectiveEpilogueINS1N_23Sm100TmaWarpSpecializedILi1ELi1ELi64ELb0ELb0EEEJSH_NS5_IJNSY_ISE_SB_EENSY_ISF_SB_EEEEESI_SK_SI_SK_NS1N_6fusion15FusionCallbacksIS1R_NS1V_17LinearCombinationISI_fSI_fLNS_15FloatRoundStyleE2EEESH_S1U_JEEENS4_5SM1004TMEM4LOAD26SM100_TMEM_LOAD_32dp32b64xES15_NS16_INS17_ILi2ELi4ELi3EEES1A_NSY_INS5_IJS1B_SF_EEENS5_IJSF_SB_EEEEEEENS4_39AutoVectorizingCopyWithAssumedAlignmentILi128EEENS4_14SM90_TMA_STOREES29_S2B_S2B_EEEvvEEEEvNT_6ParamsE,"aw",@nobits
	.sectionflags	@""
	.align	16
	.zero		1024


//--------------------- .nv.shared.reserved.0     --------------------------
	.section	.nv.shared.reserved.0,"aw",@nobits
	.weak		__nv_reservedSMEM_offset_0_alias
	.size		__nv_reservedSMEM_offset_0_alias, 0, 64
	.other		__nv_reservedSMEM_offset_0_alias,@"STO_CUDA_RESERVED_SHARED STV_DEFAULT"
__nv_reservedSMEM_offset_0_alias:
	.zero		0
.nv.shared.reserved.0:
	.zero		64
	.weak		__nv_reservedSMEM_tcgen05_partition
	.type		__nv_reservedSMEM_tcgen05_partition,@object
	.size		__nv_reservedSMEM_tcgen05_partition,(.L_0 - __nv_reservedSMEM_tcgen05_partition)
__nv_reservedSMEM_tcgen05_partition:
	.zero		32
.L_0:


//--------------------- .nv.global                --------------------------
	.section	.nv.global,"aw",@nobits
.nv.global:
	.type		_ZN40_INTERNAL_22319a15_4_k_cu_d3b49a38_337494cute1_E,@object
	.size		_ZN40_INTERNAL_22319a15_4_k_cu_d3b49a38_337494cute1_E,(_ZN40_INTERNAL_22319a15_4_k_cu_d3b49a38_337494cuda3std3__45__cpo6cbeginE - _ZN40_INTERNAL_22319a15_4_k_cu_d3b49a38_337494cute1_E)
_ZN40_INTERNAL_22319a15_4_k_cu_d3b49a38_337494cute1_E:
	.zero		1
	.type		_ZN40_INTERNAL_22319a15_4_k_cu_d3b49a38_337494cuda3std3__45__cpo6cbeginE,@object
	.size		_ZN40_INTERNAL_22319a15_4_k_cu_d3b49a38_337494cuda3std3__45__cpo6cbeginE,(_ZN40_INTERNAL_22319a15_4_k_cu_d3b49a38_337494cuda3std3__48in_placeE - _ZN40_INTERNAL_22319a15_4_k_cu_d3b49a38_337494cuda3std3__45__cpo6cbeginE)
_ZN40_INTERNAL_22319a15_4_k_cu_d3b49a38_337494cuda3std3__45__cpo6cbeginE:
	.zero		1
	.type		_ZN40_INTERNAL_22319a15_4_k_cu_d3b49a38_337494cuda3std3__48in_placeE,@object
	.size		_ZN40_INTERNAL_22319a15_4_k_cu_d3b49a38_337494cuda3std3__48in_placeE,(_ZN40_INTERNAL_22319a15_4_k_cu_d3b49a38_337494cuda3std6ranges3__45__cpo9iter_moveE - _ZN40_INTERNAL_22319a15_4_k_cu_d3b49a38_337494cuda3std3__48in_placeE)
_ZN40_INTERNAL_22319a15_4_k_cu_d3b49a38_337494cuda3std3__48in_placeE:
	.zero		1
	.type		_ZN40_INTERNAL_22319a15_4_k_cu_d3b49a38_337494cuda3std6ranges3__45__cpo9iter_moveE,@object
	.size		_ZN40_INTERNAL_22319a15_4_k_cu_d3b49a38_337494cuda3std6ranges3__45__cpo9iter_moveE,(_ZN40_INTERNAL_22319a15_4_k_cu_d3b49a38_337494cuda3std3__45__cpo5beginE - _ZN40_INTERNAL_22319a15_4_k_cu_d3b49a38_337494cuda3std6ranges3__45__cpo9iter_moveE)
_ZN40_INTERNAL_22319a15_4_k_cu_d3b49a38_337494cuda3std6ranges3__45__cpo9iter_moveE:
	.zero		1
	.type		_ZN40_INTERNAL_22319a15_4_k_cu_d3b49a38_337494cuda3std3__45__cpo5beginE,@object
	.size		_ZN40_INTERNAL_22319a15_4_k_cu_d3b49a38_337494cuda3std3__45__cpo5beginE,(_ZN40_INTERNAL_22319a15_4_k_cu_d3b49a38_337494cuda3std3__442_GLOBAL__N__22319a15_4_k_cu_d3b49a38_337496ignoreE - _ZN40_INTERNAL_22319a15_4_k_cu_d3b49a38_337494cuda3std3__45__cpo5beginE)
_ZN40_INTERNAL_22319a15_4_k_cu_d3b49a38_337494cuda3std3__45__cpo5beginE:
	.zero		1
	.type		_ZN40_INTERNAL_22319a15_4_k_cu_d3b49a38_337494cuda3std3__442_GLOBAL__N__22319a15_4_k_cu_d3b49a38_337496ignoreE,@object
	.size		_ZN40_INTERNAL_22319a15_4_k_cu_d3b49a38_337494cuda3std3__442_GLOBAL__N__22319a15_4_k_cu_d3b49a38_337496ignoreE,(_ZN40_INTERNAL_22319a15_4_k_cu_d3b49a38_337494cute7productE - _ZN40_INTERNAL_22319a15_4_k_cu_d3b49a38_337494cuda3std3__442_GLOBAL__N__22319a15_4_k_cu_d3b49a38_337496ignoreE)
_ZN40_INTERNAL_22319a15_4_k_cu_d3b49a38_337494cuda3std3__442_GLOBAL__N__22319a15_4_k_cu_d3b49a38_337496ignoreE:
	.zero		1
	.type		_ZN40_INTERNAL_22319a15_4_k_cu_d3b49a38_337494cute7productE,@object
	.size		_ZN40_INTERNAL_22319a15_4_k_cu_d3b49a38_337494cute7productE,(_ZN40_INTERNAL_22319a15_4_k_cu_d3b49a38_337494cuda3std3__45__cpo3endE - _ZN40_INTERNAL_22319a15_4_k_cu_d3b49a38_337494cute7productE)
_ZN40_INTERNAL_22319a15_4_k_cu_d3b49a38_337494cute7productE:
	.zero		1
	.type		_ZN40_INTERNAL_22319a15_4_k_cu_d3b49a38_337494cuda3std3__45__cpo3endE,@object
	.size		_ZN40_INTERNAL_22319a15_4_k_cu_d3b49a38_337494cuda3std3__45__cpo3endE,(_ZN40_INTERNAL_22319a15_4_k_cu_d3b49a38_337494cuda3std3__419piecewise_constructE - _ZN40_INTERNAL_22319a15_4_k_cu_d3b49a38_337494cuda3std3__45__cpo3endE)
_ZN40_INTERNAL_22319a15_4_k_cu_d3b49a38_337494cuda3std3__45__cpo3endE:
	.zero		1
	.type		_ZN40_INTERNAL_22319a15_4_k_cu_d3b49a38_337494cuda3std3__419piecewise_constructE,@object
	.size		_ZN40_INTERNAL_22319a15_4_k_cu_d3b49a38_337494cuda3std3__419piecewise_constructE,(_ZN40_INTERNAL_22319a15_4_k_cu_d3b49a38_337494cuda3std3__45__cpo4cendE - _ZN40_INTERNAL_22319a15_4_k_cu_d3b49a38_337494cuda3std3__419piecewise_constructE)
_ZN40_INTERNAL_22319a15_4_k_cu_d3b49a38_337494cuda3std3__419piecewise_constructE:
	.zero		1
	.type		_ZN40_INTERNAL_22319a15_4_k_cu_d3b49a38_337494cuda3std3__45__cpo4cendE,@object
	.size		_ZN40_INTERNAL_22319a15_4_k_cu_d3b49a38_337494cuda3std3__45__cpo4cendE,(_ZN40_INTERNAL_22319a15_4_k_cu_d3b49a38_337494cuda3std6ranges3__45__cpo4swapE - _ZN40_INTERNAL_22319a15_4_k_cu_d3b49a38_337494cuda3std3__45__cpo4cendE)
_ZN40_INTERNAL_22319a15_4_k_cu_d3b49a38_337494cuda3std3__45__cpo4cendE:
	.zero		1
	.type		_ZN40_INTERNAL_22319a15_4_k_cu_d3b49a38_337494cuda3std6ranges3__45__cpo4swapE,@object
	.size		_ZN40_INTERNAL_22319a15_4_k_cu_d3b49a38_337494cuda3std6ranges3__45__cpo4swapE,(.L_10 - _ZN40_INTERNAL_22319a15_4_k_cu_d3b49a38_337494cuda3std6ranges3__45__cpo4swapE)
_ZN40_INTERNAL_22319a15_4_k_cu_d3b49a38_337494cuda3std6ranges3__45__cpo4swapE:
	.zero		1
.L_10:


//--------------------- .nv.constant0._ZN7cutlass13device_kernelINS_4gemm6kernel13GemmUniversalIN4cute5tupleIJiiiiEEENS1_10collective13CollectiveMmaINS1_35MainloopSm100TmaUmmaWarpSpecializedILi34ELi2ELi4ENS5_IJNS4_1CILi1EEESB_SB_EEEEENS5_IJNSA_ILi128EEENSA_ILi64EEENSA_ILi32EEEEEENS_12float_e4m3_tENS5_IJSB_llEEESI_NS5_IJlSB_lEEENS4_8TiledMMAINS4_8MMA_AtomIJNS4_10MMA_TraitsINS4_19SM100_MMA_F8F6F4_SSEJSI_SI_fSE_SF_NS4_17integral_constantINS4_4UMMA5MajorELSR_1EEENSP_ISR_LSR_0EEENSP_INSQ_7ScaleInELSU_0EEESV_EEEEEENS4_6LayoutISC_NS5_IJNSA_ILi0EEESZ_SZ_EEEEENS5_IJNS4_10UnderscoreES12_S12_EEEEENS4_13SM90_TMA_LOADENS4_14ComposedLayoutINS4_7SwizzleILi3ELi4ELi3EEENS4_18smem_ptr_flag_bitsILi8EEENSY_INS5_IJSE_NSA_ILi8EEEEEENS5_IJSB_SE_EEEEEEEvNS4_8identityES15_NS16_INS17_ILi1ELi4ELi3EEES1A_NSY_INS5_IJS1B_SG_EEENS5_IJSG_SB_EEEEEEEvS1G_EENS_8epilogue10collective18CollectiveEpilogueINS1N_23Sm100TmaWarpSpecializedILi1ELi1ELi64ELb0ELb0EEEJSH_NS5_IJNSY_ISE_SB_EENSY_ISF_SB_EEEEESI_SK_SI_SK_NS1N_6fusion15FusionCallbacksIS1R_NS1V_17LinearCombinationISI_fSI_fLNS_15FloatRoundStyleE2EEESH_S1U_JEEENS4_5SM1004TMEM4LOAD26SM100_TMEM_LOAD_32dp32b64xES15_NS16_INS17_ILi2ELi4ELi3EEES1A_NSY_INS5_IJS1B_SF_EEENS5_IJSF_SB_EEEEEEENS4_39AutoVectorizingCopyWithAssumedAlignmentILi128EEENS4_14SM90_TMA_STOREES29_S2B_S2B_EEEvvEEEEvNT_6ParamsE --------------------------
	.section	.nv.constant0._ZN7cutlass13device_kernelINS_4gemm6kernel13GemmUniversalIN4cute5tupleIJiiiiEEENS1_10collective13CollectiveMmaINS1_35MainloopSm100TmaUmmaWarpSpecializedILi34ELi2ELi4ENS5_IJNS4_1CILi1EEESB_SB_EEEEENS5_IJNSA_ILi128EEENSA_ILi64EEENSA_ILi32EEEEEENS_12float_e4m3_tENS5_IJSB_llEEESI_NS5_IJlSB_lEEENS4_8TiledMMAINS4_8MMA_AtomIJNS4_10MMA_TraitsINS4_19SM100_MMA_F8F6F4_SSEJSI_SI_fSE_SF_NS4_17integral_constantINS4_4UMMA5MajorELSR_1EEENSP_ISR_LSR_0EEENSP_INSQ_7ScaleInELSU_0EEESV_EEEEEENS4_6LayoutISC_NS5_IJNSA_ILi0EEESZ_SZ_EEEEENS5_IJNS4_10UnderscoreES12_S12_EEEEENS4_13SM90_TMA_LOADENS4_14ComposedLayoutINS4_7SwizzleILi3ELi4ELi3EEENS4_18smem_ptr_flag_bitsILi8EEENSY_INS5_IJSE_NSA_ILi8EEEEEENS5_IJSB_SE_EEEEEEEvNS4_8identityES15_NS16_INS17_ILi1ELi4ELi3EEES1A_NSY_INS5_IJS1B_SG_EEENS5_IJSG_SB_EEEEEEEvS1G_EENS_8epilogue10collective18CollectiveEpilogueINS1N_23Sm100TmaWarpSpecializedILi1ELi1ELi64ELb0ELb0EEEJSH_NS5_IJNSY_ISE_SB_EENSY_ISF_SB_EEEEESI_SK_SI_SK_NS1N_6fusion15FusionCallbacksIS1R_NS1V_17LinearCombinationISI_fSI_fLNS_15FloatRoundStyleE2EEESH_S1U_JEEENS4_5SM1004TMEM4LOAD26SM100_TMEM_LOAD_32dp32b64xES15_NS16_INS17_ILi2ELi4ELi3EEES1A_NSY_INS5_IJS1B_SF_EEENS5_IJSF_SB_EEEEEEENS4_39AutoVectorizingCopyWithAssumedAlignmentILi128EEENS4_14SM90_TMA_STOREES29_S2B_S2B_EEEvvEEEEvNT_6ParamsE,"a",@progbits
	.sectionflags	@""
	.align	4
.nv.constant0._ZN7cutlass13device_kernelINS_4gemm6kernel13GemmUniversalIN4cute5tupleIJiiiiEEENS1_10collective13CollectiveMmaINS1_35MainloopSm100TmaUmmaWarpSpecializedILi34ELi2ELi4ENS5_IJNS4_1CILi1EEESB_SB_EEEEENS5_IJNSA_ILi128EEENSA_ILi64EEENSA_ILi32EEEEEENS_12float_e4m3_tENS5_IJSB_llEEESI_NS5_IJlSB_lEEENS4_8TiledMMAINS4_8MMA_AtomIJNS4_10MMA_TraitsINS4_19SM100_MMA_F8F6F4_SSEJSI_SI_fSE_SF_NS4_17integral_constantINS4_4UMMA5MajorELSR_1EEENSP_ISR_LSR_0EEENSP_INSQ_7ScaleInELSU_0EEESV_EEEEEENS4_6LayoutISC_NS5_IJNSA_ILi0EEESZ_SZ_EEEEENS5_IJNS4_10UnderscoreES12_S12_EEEEENS4_13SM90_TMA_LOADENS4_14ComposedLayoutINS4_7SwizzleILi3ELi4ELi3EEENS4_18smem_ptr_flag_bitsILi8EEENSY_INS5_IJSE_NSA_ILi8EEEEEENS5_IJSB_SE_EEEEEEEvNS4_8identityES15_NS16_INS17_ILi1ELi4ELi3EEES1A_NSY_INS5_IJS1B_SG_EEENS5_IJSG_SB_EEEEEEEvS1G_EENS_8epilogue10collective18CollectiveEpilogueINS1N_23Sm100TmaWarpSpecializedILi1ELi1ELi64ELb0ELb0EEEJSH_NS5_IJNSY_ISE_SB_EENSY_ISF_SB_EEEEESI_SK_SI_SK_NS1N_6fusion15FusionCallbacksIS1R_NS1V_17LinearCombinationISI_fSI_fLNS_15FloatRoundStyleE2EEESH_S1U_JEEENS4_5SM1004TMEM4LOAD26SM100_TMEM_LOAD_32dp32b64xES15_NS16_INS17_ILi2ELi4ELi3EEES1A_NSY_INS5_IJS1B_SF_EEENS5_IJSF_SB_EEEEEEENS4_39AutoVectorizingCopyWithAssumedAlignmentILi128EEENS4_14SM90_TMA_STOREES29_S2B_S2B_EEEvvEEEEvNT_6ParamsE:
	.zero		2944


//--------------------- SYMBOLS --------------------------

	.type		.nv.reservedSmem.offset0,@object
	.size		.nv.reservedSmem.offset0,0x4
	.type		.nv.reservedSmem.cap,@object
	.size		.nv.reservedSmem.cap,0x4
	.type		__assertfail,@function
